// auto-generated by cutlass_sweep.gemm — config: {"arch": "sm_100", "cluster_m": 2, "cluster_n": 1, "dtype": "fp16", "stages": 5, "tile_k": 128, "tile_m": 64, "tile_n": 64}
#include "cutlass/cutlass.h"
#include "cutlass/gemm/collective/collective_builder.hpp"
#include "cutlass/gemm/device/gemm_universal_adapter.h"
#include "cutlass/gemm/kernel/gemm_universal.hpp"
#include "cutlass/epilogue/collective/collective_builder.hpp"

using ElemA = cutlass::half_t;
using ElemB = cutlass::half_t;
using ElemCD = cutlass::half_t;
using Acc  = float;
using TileShape    = cute::Shape<cute::_64, cute::_64, cute::_128>;
using ClusterShape = cute::Shape<cute::_2, cute::_1, cute::_1>;

using CollectiveEpilogue = typename cutlass::epilogue::collective::CollectiveBuilder<
    cutlass::arch::Sm100, cutlass::arch::OpClassTensorOp,
    TileShape, ClusterShape,
    cutlass::epilogue::collective::EpilogueTileAuto,
    Acc, Acc,
    ElemCD, cutlass::layout::RowMajor, 128 / cutlass::sizeof_bits<ElemCD>::value,
    ElemCD, cutlass::layout::RowMajor, 128 / cutlass::sizeof_bits<ElemCD>::value,
    cutlass::epilogue::collective::EpilogueScheduleAuto
  >::CollectiveOp;

using CollectiveMainloop = typename cutlass::gemm::collective::CollectiveBuilder<
    cutlass::arch::Sm100, cutlass::arch::OpClassTensorOp,
    ElemA, cutlass::layout::RowMajor, 128 / cutlass::sizeof_bits<ElemA>::value,
    ElemB, cutlass::layout::ColumnMajor, 128 / cutlass::sizeof_bits<ElemB>::value,
    Acc,
    TileShape, ClusterShape,
    cutlass::gemm::collective::StageCount<5>,
    cutlass::gemm::collective::KernelScheduleAuto
  >::CollectiveOp;

using GemmKernel = cutlass::gemm::kernel::GemmUniversal<
    cute::Shape<int,int,int,int>,
    CollectiveMainloop,
    CollectiveEpilogue
>;
using Gemm = cutlass::gemm::device::GemmUniversalAdapter<GemmKernel>;

// Force the device kernel symbol into the cubin without needing a host main.
auto* _anchor = &cutlass::device_kernel<GemmKernel>;


// ===== COMPILED SASS (sm_100a) =====

	.target	sm_100a

	.elftype	@"ET_EXEC"


//--------------------- .note.nv.tkinfo           --------------------------
	.section	.note.nv.tkinfo,"",@"SHT_NOTE"
	.sectionflags	@"SHF_NOTE_NV_TKINFO"
	.tkinfo
        /*0018*/ 	.word	0x00000002
        /*0030*/ 	.string	""
        /*0030*/ 	.string	"ptxas"
        /*0030*/ 	.string	"Cuda compilation tools, release 13.0, V13.0.88"
        /*0030*/ 	.string	"Build cuda_13.0.r13.0/compiler.36424714_0"
        /*0030*/ 	.string	"-arch sm_100a -m 64 "



//--------------------- .note.nv.cuinfo           --------------------------
	.section	.note.nv.cuinfo,"",@"SHT_NOTE"
	.sectionflags	@"SHF_NOTE_NV_CUINFO"
        /*0018*/ 	.short	0x0002
        /*001a*/ 	.short	0x0064
        /*001c*/ 	.short	0x0082
	.zero		2


//--------------------- .nv.info                  --------------------------
	.section	.nv.info,"",@"SHT_CUDA_INFO"
	.align	4


	//----- nvinfo : EIATTR_REGCOUNT
	.align		4
        /*0000*/ 	.byte	0x04, 0x2f
        /*0002*/ 	.short	(.L_19 - .L_18)
	.align		4
.L_18:
        /*0004*/ 	.word	index@(_ZN7cutlass13device_kernelINS_4gemm6kernel13GemmUniversalIN4cute5tupleIJiiiiEEENS1_10collective13CollectiveMmaINS1_35MainloopSm100TmaUmmaWarpSpecializedILi5ELi2ELi4ENS5_IJNS4_1CILi2EEENSA_ILi1EEESC_EEEEENS5_IJNSA_ILi64EEESF_NSA_ILi128EEEEEENS_6half_tENS5_IJlSC_lEEESI_SJ_NS4_8TiledMMAINS4_8MMA_AtomIJNS4_20SM100_MMA_F16BF16_SSISI_SI_fLi64ELi64ELNS4_4UMMA5MajorE0ELSO_0ELNSN_7ScaleInE0ELSP_0EEEEEENS4_6LayoutINS5_IJSC_SC_SC_EEENS5_IJNSA_ILi0EEESU_SU_EEEEENS5_IJNS4_10UnderscoreESX_SX_EEEEENS4_13SM90_TMA_LOADENS4_14ComposedLayoutINS4_7SwizzleILi3ELi4ELi3EEENS4_18smem_ptr_flag_bitsILi16EEENSS_INS5_IJNSA_ILi8EEESF_EEENS5_IJSF_SC_EEEEEEEvNS4_8identityENS4_23SM90_TMA_LOAD_MULTICASTES1A_vS1B_EENS_8epilogue10collective18CollectiveEpilogueINS1E_23Sm100TmaWarpSpecializedILi3ELi2ELi16ELb1ELb0EEEJSH_NS5_IJNSS_ISF_SC_EENSS_INSA_ILi32EEESC_EEEEESI_SJ_SI_SJ_NS1E_6fusion15FusionCallbacksIS1I_NS1N_17LinearCombinationISI_fSI_fLNS_15FloatRoundStyleE2EEESH_S1M_JEEENS4_5SM1004TMEM4LOAD26SM100_TMEM_LOAD_16dp256b4xES10_NS11_INS12_ILi2ELi4ELi3EEES15_NSS_INS5_IJS16_S1K_EEENS5_IJS1K_SC_EEEEEEENS4_17SM75_U32x4_LDSM_NENS4_14SM90_TMA_STOREES21_NS4_17SM90_U32x4_STSM_NENS4_39AutoVectorizingCopyWithAssumedAlignmentILi128EEEEEEvvEEEEvNT_6ParamsE)
        /*0008*/ 	.word	0x00000045


	//----- nvinfo : EIATTR_FRAME_SIZE
	.align		4
.L_19:
        /*000c*/ 	.byte	0x04, 0x11
        /*000e*/ 	.short	(.L_21 - .L_20)
	.align		4
.L_20:
        /*0010*/ 	.word	index@($__internal_2_$__cuda_sm10x_tcgen05_guardrail_trap_unallocated_columns_being_dealloced)
        /*0014*/ 	.word	0x00000000


	//----- nvinfo : EIATTR_FRAME_SIZE
	.align		4
.L_21:
        /*0018*/ 	.byte	0x04, 0x11
        /*001a*/ 	.short	(.L_23 - .L_22)
	.align		4
.L_22:
        /*001c*/ 	.word	index@($__internal_1_$__cuda_sm10x_tcgen05_guardrail_trap_phase_invalid_during_alloc)
        /*0020*/ 	.word	0x00000000


	//----- nvinfo : EIATTR_FRAME_SIZE
	.align		4
.L_23:
        /*0024*/ 	.byte	0x04, 0x11
        /*0026*/ 	.short	(.L_25 - .L_24)
	.align		4
.L_24:
        /*0028*/ 	.word	index@($__internal_0_$__cuda_sm10x_tcgen05_guardrail_trap_col_being_dealloced_not_returned_by_alloc)
        /*002c*/ 	.word	0x00000000


	//----- nvinfo : EIATTR_FRAME_SIZE
	.align		4
.L_25:
        /*0030*/ 	.byte	0x04, 0x11
        /*0032*/ 	.short	(.L_27 - .L_26)
	.align		4
.L_26:
        /*0034*/ 	.word	index@(_ZN7cutlass13device_kernelINS_4gemm6kernel13GemmUniversalIN4cute5tupleIJiiiiEEENS1_10collective13CollectiveMmaINS1_35MainloopSm100TmaUmmaWarpSpecializedILi5ELi2ELi4ENS5_IJNS4_1CILi2EEENSA_ILi1EEESC_EEEEENS5_IJNSA_ILi64EEESF_NSA_ILi128EEEEEENS_6half_tENS5_IJlSC_lEEESI_SJ_NS4_8TiledMMAINS4_8MMA_AtomIJNS4_20SM100_MMA_F16BF16_SSISI_SI_fLi64ELi64ELNS4_4UMMA5MajorE0ELSO_0ELNSN_7ScaleInE0ELSP_0EEEEEENS4_6LayoutINS5_IJSC_SC_SC_EEENS5_IJNSA_ILi0EEESU_SU_EEEEENS5_IJNS4_10UnderscoreESX_SX_EEEEENS4_13SM90_TMA_LOADENS4_14ComposedLayoutINS4_7SwizzleILi3ELi4ELi3EEENS4_18smem_ptr_flag_bitsILi16EEENSS_INS5_IJNSA_ILi8EEESF_EEENS5_IJSF_SC_EEEEEEEvNS4_8identityENS4_23SM90_TMA_LOAD_MULTICASTES1A_vS1B_EENS_8epilogue10collective18CollectiveEpilogueINS1E_23Sm100TmaWarpSpecializedILi3ELi2ELi16ELb1ELb0EEEJSH_NS5_IJNSS_ISF_SC_EENSS_INSA_ILi32EEESC_EEEEESI_SJ_SI_SJ_NS1E_6fusion15FusionCallbacksIS1I_NS1N_17LinearCombinationISI_fSI_fLNS_15FloatRoundStyleE2EEESH_S1M_JEEENS4_5SM1004TMEM4LOAD26SM100_TMEM_LOAD_16dp256b4xES10_NS11_INS12_ILi2ELi4ELi3EEES15_NSS_INS5_IJS16_S1K_EEENS5_IJS1K_SC_EEEEEEENS4_17SM75_U32x4_LDSM_NENS4_14SM90_TMA_STOREES21_NS4_17SM90_U32x4_STSM_NENS4_39AutoVectorizingCopyWithAssumedAlignmentILi128EEEEEEvvEEEEvNT_6ParamsE)
        /*0038*/ 	.word	0x00000000


	//----- nvinfo : EIATTR_MIN_STACK_SIZE
	.align		4
.L_27:
        /*003c*/ 	.byte	0x04, 0x12
        /*003e*/ 	.short	(.L_29 - .L_28)
	.align		4
.L_28:
        /*0040*/ 	.word	index@(_ZN7cutlass13device_kernelINS_4gemm6kernel13GemmUniversalIN4cute5tupleIJiiiiEEENS1_10collective13CollectiveMmaINS1_35MainloopSm100TmaUmmaWarpSpecializedILi5ELi2ELi4ENS5_IJNS4_1CILi2EEENSA_ILi1EEESC_EEEEENS5_IJNSA_ILi64EEESF_NSA_ILi128EEEEEENS_6half_tENS5_IJlSC_lEEESI_SJ_NS4_8TiledMMAINS4_8MMA_AtomIJNS4_20SM100_MMA_F16BF16_SSISI_SI_fLi64ELi64ELNS4_4UMMA5MajorE0ELSO_0ELNSN_7ScaleInE0ELSP_0EEEEEENS4_6LayoutINS5_IJSC_SC_SC_EEENS5_IJNSA_ILi0EEESU_SU_EEEEENS5_IJNS4_10UnderscoreESX_SX_EEEEENS4_13SM90_TMA_LOADENS4_14ComposedLayoutINS4_7SwizzleILi3ELi4ELi3EEENS4_18smem_ptr_flag_bitsILi16EEENSS_INS5_IJNSA_ILi8EEESF_EEENS5_IJSF_SC_EEEEEEEvNS4_8identityENS4_23SM90_TMA_LOAD_MULTICASTES1A_vS1B_EENS_8epilogue10collective18CollectiveEpilogueINS1E_23Sm100TmaWarpSpecializedILi3ELi2ELi16ELb1ELb0EEEJSH_NS5_IJNSS_ISF_SC_EENSS_INSA_ILi32EEESC_EEEEESI_SJ_SI_SJ_NS1E_6fusion15FusionCallbacksIS1I_NS1N_17LinearCombinationISI_fSI_fLNS_15FloatRoundStyleE2EEESH_S1M_JEEENS4_5SM1004TMEM4LOAD26SM100_TMEM_LOAD_16dp256b4xES10_NS11_INS12_ILi2ELi4ELi3EEES15_NSS_INS5_IJS16_S1K_EEENS5_IJS1K_SC_EEEEEEENS4_17SM75_U32x4_LDSM_NENS4_14SM90_TMA_STOREES21_NS4_17SM90_U32x4_STSM_NENS4_39AutoVectorizingCopyWithAssumedAlignmentILi128EEEEEEvvEEEEvNT_6ParamsE)
        /*0044*/ 	.word	0x00000000
.L_29:


//--------------------- .nv.compat                --------------------------
	.section	.nv.compat,"",@"SHT_CUDA_COMPAT_INFO"
	.align	4
        /*0000*/ 	.byte	0x02, 0x09, 0x01, 0x00, 0x02, 0x02, 0x02, 0x00, 0x02, 0x05, 0x05, 0x00, 0x03, 0x07, 0x01, 0x01
        /*0010*/ 	.byte	0x02, 0x03, 0x01, 0x00, 0x02, 0x06, 0x01, 0x00, 0x04, 0x0b, 0x08, 0x00, 0x09, 0x00, 0x00, 0x00
        /*0020*/ 	.byte	0x00, 0x00, 0x00, 0x00


//--------------------- .nv.info._ZN7cutlass13device_kernelINS_4gemm6kernel13GemmUniversalIN4cute5tupleIJiiiiEEENS1_10collective13CollectiveMmaINS1_35MainloopSm100TmaUmmaWarpSpecializedILi5ELi2ELi4ENS5_IJNS4_1CILi2EEENSA_ILi1EEESC_EEEEENS5_IJNSA_ILi64EEESF_NSA_ILi128EEEEEENS_6half_tENS5_IJlSC_lEEESI_SJ_NS4_8TiledMMAINS4_8MMA_AtomIJNS4_20SM100_MMA_F16BF16_SSISI_SI_fLi64ELi64ELNS4_4UMMA5MajorE0ELSO_0ELNSN_7ScaleInE0ELSP_0EEEEEENS4_6LayoutINS5_IJSC_SC_SC_EEENS5_IJNSA_ILi0EEESU_SU_EEEEENS5_IJNS4_10UnderscoreESX_SX_EEEEENS4_13SM90_TMA_LOADENS4_14ComposedLayoutINS4_7SwizzleILi3ELi4ELi3EEENS4_18smem_ptr_flag_bitsILi16EEENSS_INS5_IJNSA_ILi8EEESF_EEENS5_IJSF_SC_EEEEEEEvNS4_8identityENS4_23SM90_TMA_LOAD_MULTICASTES1A_vS1B_EENS_8epilogue10collective18CollectiveEpilogueINS1E_23Sm100TmaWarpSpecializedILi3ELi2ELi16ELb1ELb0EEEJSH_NS5_IJNSS_ISF_SC_EENSS_INSA_ILi32EEESC_EEEEESI_SJ_SI_SJ_NS1E_6fusion15FusionCallbacksIS1I_NS1N_17LinearCombinationISI_fSI_fLNS_15FloatRoundStyleE2EEESH_S1M_JEEENS4_5SM1004TMEM4LOAD26SM100_TMEM_LOAD_16dp256b4xES10_NS11_INS12_ILi2ELi4ELi3EEES15_NSS_INS5_IJS16_S1K_EEENS5_IJS1K_SC_EEEEEEENS4_17SM75_U32x4_LDSM_NENS4_14SM90_TMA_STOREES21_NS4_17SM90_U32x4_STSM_NENS4_39AutoVectorizingCopyWithAssumedAlignmentILi128EEEEEEvvEEEEvNT_6ParamsE --------------------------
	.section	.nv.info._ZN7cutlass13device_kernelINS_4gemm6kernel13GemmUniversalIN4cute5tupleIJiiiiEEENS1_10collective13CollectiveMmaINS1_35MainloopSm100TmaUmmaWarpSpecializedILi5ELi2ELi4ENS5_IJNS4_1CILi2EEENSA_ILi1EEESC_EEEEENS5_IJNSA_ILi64EEESF_NSA_ILi128EEEEEENS_6half_tENS5_IJlSC_lEEESI_SJ_NS4_8TiledMMAINS4_8MMA_AtomIJNS4_20SM100_MMA_F16BF16_SSISI_SI_fLi64ELi64ELNS4_4UMMA5MajorE0ELSO_0ELNSN_7ScaleInE0ELSP_0EEEEEENS4_6LayoutINS5_IJSC_SC_SC_EEENS5_IJNSA_ILi0EEESU_SU_EEEEENS5_IJNS4_10UnderscoreESX_SX_EEEEENS4_13SM90_TMA_LOADENS4_14ComposedLayoutINS4_7SwizzleILi3ELi4ELi3EEENS4_18smem_ptr_flag_bitsILi16EEENSS_INS5_IJNSA_ILi8EEESF_EEENS5_IJSF_SC_EEEEEEEvNS4_8identityENS4_23SM90_TMA_LOAD_MULTICASTES1A_vS1B_EENS_8epilogue10collective18CollectiveEpilogueINS1E_23Sm100TmaWarpSpecializedILi3ELi2ELi16ELb1ELb0EEEJSH_NS5_IJNSS_ISF_SC_EENSS_INSA_ILi32EEESC_EEEEESI_SJ_SI_SJ_NS1E_6fusion15FusionCallbacksIS1I_NS1N_17LinearCombinationISI_fSI_fLNS_15FloatRoundStyleE2EEESH_S1M_JEEENS4_5SM1004TMEM4LOAD26SM100_TMEM_LOAD_16dp256b4xES10_NS11_INS12_ILi2ELi4ELi3EEES15_NSS_INS5_IJS16_S1K_EEENS5_IJS1K_SC_EEEEEEENS4_17SM75_U32x4_LDSM_NENS4_14SM90_TMA_STOREES21_NS4_17SM90_U32x4_STSM_NENS4_39AutoVectorizingCopyWithAssumedAlignmentILi128EEEEEEvvEEEEvNT_6ParamsE,"",@"SHT_CUDA_INFO"
	.sectionflags	@""
	.align	4


	//----- nvinfo : EIATTR_CUDA_API_VERSION
	.align		4
        /*0000*/ 	.byte	0x04, 0x37
        /*0002*/ 	.short	(.L_31 - .L_30)
.L_30:
        /*0004*/ 	.word	0x00000082


	//----- nvinfo : EIATTR_KPARAM_INFO
	.align		4
.L_31:
        /*0008*/ 	.byte	0x04, 0x17
        /*000a*/ 	.short	(.L_33 - .L_32)
.L_32:
        /*000c*/ 	.word	0x00000000
        /*0010*/ 	.short	0x0000
        /*0012*/ 	.short	0x0000
        /*0014*/ 	.byte	0x00, 0xf0, 0x01, 0x20


	//----- nvinfo : EIATTR_AT_ENTRY_FRAGMENTS
	.align		4
.L_33:
        /*0018*/ 	.byte	0x04, 0x4f
        /*001a*/ 	.short	(.L_35 - .L_34)


	//   ....[0]....
.L_34:
        /*001c*/ 	.word	0x00000006


	//----- nvinfo : EIATTR_RESERVED_SMEM_USED
	.align		4
.L_35:
        /*0020*/ 	.byte	0x01, 0x41
	.zero		2


	//----- nvinfo : EIATTR_SPARSE_MMA_MASK
	.align		4
        /*0024*/ 	.byte	0x03, 0x50
        /*0026*/ 	.short	0x0000


	//----- nvinfo : EIATTR_TCGEN05_1CTA_USED
	.align		4
        /*0028*/ 	.byte	0x01, 0x51
	.zero		2


	//----- nvinfo : EIATTR_MAXREG_COUNT
	.align		4
        /*002c*/ 	.byte	0x03, 0x1b
        /*002e*/ 	.short	0x00ff


	//----- nvinfo : EIATTR_NUM_BARRIERS
	.align		4
        /*0030*/ 	.byte	0x02, 0x4c
        /*0032*/ 	.byte	0x07
	.zero		1


	//----- nvinfo : EIATTR_EXTERNS
	.align		4
        /*0034*/ 	.byte	0x04, 0x0f
        /*0036*/ 	.short	(.L_37 - .L_36)


	//   ....[0]....
	.align		4
.L_36:
        /*0038*/ 	.word	index@(__assertfail)


	//----- nvinfo : EIATTR_MERCURY_ISA_VERSION
	.align		4
.L_37:
        /*003c*/ 	.byte	0x03, 0x5f
        /*003e*/ 	.short	0x0101


	//----- nvinfo : EIATTR_INT_WARP_WIDE_INSTR_OFFSETS
	.align		4
        /*0040*/ 	.byte	0x04, 0x31
        /*0042*/ 	.short	(.L_39 - .L_38)


	//   ....[0]....
.L_38:
        /*0044*/ 	.word	0x00004090


	//   ....[1]....
        /*0048*/ 	.word	0x000040c0


	//   ....[2]....
        /*004c*/ 	.word	0x000040e0


	//   ....[3]....
        /*0050*/ 	.word	0x00004c60


	//   ....[4]....
        /*0054*/ 	.word	0x00004d80


	//   ....[5]....
        /*0058*/ 	.word	0x00004ed0


	//   ....[6]....
        /*005c*/ 	.word	0x00004ff0


	//----- nvinfo : EIATTR_COOP_GROUP_MASK_REGIDS
	.align		4
.L_39:
        /*0060*/ 	.byte	0x04, 0x29
        /*0062*/ 	.short	(.L_41 - .L_40)


	//   ....[0]....
.L_40:
        /*0064*/ 	.word	0xffffffff


	//   ....[1]....
        /*0068*/ 	.word	0xffffffff


	//   ....[2]....
        /*006c*/ 	.word	0xffffffff


	//   ....[3]....
        /*0070*/ 	.word	0xffffffff


	//   ....[4]....
        /*0074*/ 	.word	0xffffffff


	//   ....[5]....
        /*0078*/ 	.word	0xffffffff


	//   ....[6]....
        /*007c*/ 	.word	0xffffffff


	//   ....[7]....
        /*0080*/ 	.word	0xffffffff


	//   ....[8]....
        /*0084*/ 	.word	0xffffffff


	//   ....[9]....
        /*0088*/ 	.word	0xffffffff


	//   ....[10]....
        /*008c*/ 	.word	0xffffffff


	//   ....[11]....
        /*0090*/ 	.word	0xffffffff


	//   ....[12]....
        /*0094*/ 	.word	0xffffffff


	//   ....[13]....
        /*0098*/ 	.word	0xffffffff


	//----- nvinfo : EIATTR_COOP_GROUP_INSTR_OFFSETS
	.align		4
.L_41:
        /*009c*/ 	.byte	0x04, 0x28
        /*009e*/ 	.short	(.L_43 - .L_42)


	//   ....[0]....
.L_42:
        /*00a0*/ 	.word	0x00000080


	//   ....[1]....
        /*00a4*/ 	.word	0x000004f0


	//   ....[2]....
        /*00a8*/ 	.word	0x000006b0


	//   ....[3]....
        /*00ac*/ 	.word	0x00000830


	//   ....[4]....
        /*00b0*/ 	.word	0x00000930


	//   ....[5]....
        /*00b4*/ 	.word	0x00000aa0


	//   ....[6]....
        /*00b8*/ 	.word	0x00000c40


	//   ....[7]....
        /*00bc*/ 	.word	0x00000df0


	//   ....[8]....
        /*00c0*/ 	.word	0x00002170


	//   ....[9]....
        /*00c4*/ 	.word	0x000030c0


	//   ....[10]....
        /*00c8*/ 	.word	0x000032d0


	//   ....[11]....
        /*00cc*/ 	.word	0x00003300


	//   ....[12]....
        /*00d0*/ 	.word	0x00003f70


	//   ....[13]....
        /*00d4*/ 	.word	0x000041a0


	//----- nvinfo : EIATTR_VRC_CTA_INIT_COUNT
	.align		4
.L_43:
        /*00d8*/ 	.byte	0x02, 0x4a
        /*00da*/ 	.byte	0x80
	.zero		1


	//----- nvinfo : EIATTR_SYSCALL_OFFSETS
	.align		4
        /*00dc*/ 	.byte	0x04, 0x46
        /*00de*/ 	.short	(.L_45 - .L_44)


	//   ....[0]....
.L_44:
        /*00e0*/ 	.word	0x00005d10


	//   ....[1]....
        /*00e4*/ 	.word	0x00005e00


	//   ....[2]....
        /*00e8*/ 	.word	0x00006640


	//   ....[3]....
        /*00ec*/ 	.word	0x00006f90


	//----- nvinfo : EIATTR_MBARRIER_INSTR_OFFSETS
	.align		4
.L_45:
        /*00f0*/ 	.byte	0x04, 0x39
        /*00f2*/ 	.short	(.L_47 - .L_46)


	//   ....[0]....
.L_46:
        /*00f4*/ 	.word	0x00000600
        /*00f8*/ 	.word	0x000000ff
        /*00fc*/ 	.word	0x00000000
        /*0100*/ 	.short	0x0100
        /*0102*/ 	.byte	0x04
	.zero		1


	//   ....[1]....
        /*0104*/ 	.word	0x00000610
        /*0108*/ 	.word	0x000000ff
        /*010c*/ 	.word	0x00000028
        /*0110*/ 	.short	0x0100
        /*0112*/ 	.byte	0x04
	.zero		1


	//   ....[2]....
        /*0114*/ 	.word	0x00000620
        /*0118*/ 	.word	0x000000ff
        /*011c*/ 	.word	0x00000008
        /*0120*/ 	.short	0x0100
        /*0122*/ 	.byte	0x04
	.zero		1


	//   ....[3]....
        /*0124*/ 	.word	0x00000630
        /*0128*/ 	.word	0x000000ff
        /*012c*/ 	.word	0x00000030
        /*0130*/ 	.short	0x0100
        /*0132*/ 	.byte	0x04
	.zero		1


	//   ....[4]....
        /*0134*/ 	.word	0x00000640
        /*0138*/ 	.word	0x000000ff
        /*013c*/ 	.word	0x00000010
        /*0140*/ 	.short	0x0100
        /*0142*/ 	.byte	0x04
	.zero		1


	//   ....[5]....
        /*0144*/ 	.word	0x00000650
        /*0148*/ 	.word	0x000000ff
        /*014c*/ 	.word	0x00000038
        /*0150*/ 	.short	0x0100
        /*0152*/ 	.byte	0x04
	.zero		1


	//   ....[6]....
        /*0154*/ 	.word	0x00000660
        /*0158*/ 	.word	0x000000ff
        /*015c*/ 	.word	0x00000018
        /*0160*/ 	.short	0x0100
        /*0162*/ 	.byte	0x04
	.zero		1


	//   ....[7]....
        /*0164*/ 	.word	0x00000670
        /*0168*/ 	.word	0x000000ff
        /*016c*/ 	.word	0x00000040
        /*0170*/ 	.short	0x0100
        /*0172*/ 	.byte	0x04
	.zero		1


	//   ....[8]....
        /*0174*/ 	.word	0x00000680
        /*0178*/ 	.word	0x000000ff
        /*017c*/ 	.word	0x00000020
        /*0180*/ 	.short	0x0100
        /*0182*/ 	.byte	0x04
	.zero		1


	//   ....[9]....
        /*0184*/ 	.word	0x00000690
        /*0188*/ 	.word	0x000000ff
        /*018c*/ 	.word	0x00000048
        /*0190*/ 	.short	0x0100
        /*0192*/ 	.byte	0x04
	.zero		1


	//   ....[10]....
        /*0194*/ 	.word	0x000007c0
        /*0198*/ 	.word	0x000000ff
        /*019c*/ 	.word	0x00000050
        /*01a0*/ 	.short	0x0100
        /*01a2*/ 	.byte	0x04
	.zero		1


	//   ....[11]....
        /*01a4*/ 	.word	0x000007d0
        /*01a8*/ 	.word	0x000000ff
        /*01ac*/ 	.word	0x00000068
        /*01b0*/ 	.short	0x0100
        /*01b2*/ 	.byte	0x04
	.zero		1


	//   ....[12]....
        /*01b4*/ 	.word	0x000007e0
        /*01b8*/ 	.word	0x000000ff
        /*01bc*/ 	.word	0x00000058
        /*01c0*/ 	.short	0x0100
        /*01c2*/ 	.byte	0x04
	.zero		1


	//   ....[13]....
        /*01c4*/ 	.word	0x000007f0
        /*01c8*/ 	.word	0x000000ff
        /*01cc*/ 	.word	0x00000070
        /*01d0*/ 	.short	0x0100
        /*01d2*/ 	.byte	0x04
	.zero		1


	//   ....[14]....
        /*01d4*/ 	.word	0x00000800
        /*01d8*/ 	.word	0x000000ff
        /*01dc*/ 	.word	0x00000060
        /*01e0*/ 	.short	0x0100
        /*01e2*/ 	.byte	0x04
	.zero		1


	//   ....[15]....
        /*01e4*/ 	.word	0x00000810
        /*01e8*/ 	.word	0x000000ff
        /*01ec*/ 	.word	0x00000078
        /*01f0*/ 	.short	0x0100
        /*01f2*/ 	.byte	0x04
	.zero		1


	//   ....[16]....
        /*01f4*/ 	.word	0x00000900
        /*01f8*/ 	.word	0x000000ff
        /*01fc*/ 	.word	0x00000080
        /*0200*/ 	.short	0x0100
        /*0202*/ 	.byte	0x06
	.zero		1


	//   ....[17]....
        /*0204*/ 	.word	0x00000910
        /*0208*/ 	.word	0x000000ff
        /*020c*/ 	.word	0x00000088
        /*0210*/ 	.short	0x0100
        /*0212*/ 	.byte	0x06
	.zero		1


	//   ....[18]....
        /*0214*/ 	.word	0x00000a50
        /*0218*/ 	.word	0x000000ff
        /*021c*/ 	.word	0x00000090
        /*0220*/ 	.short	0x0100
        /*0222*/ 	.byte	0x06
	.zero		1


	//   ....[19]....
        /*0224*/ 	.word	0x00000a60
        /*0228*/ 	.word	0x000000ff
        /*022c*/ 	.word	0x000000a0
        /*0230*/ 	.short	0x0100
        /*0232*/ 	.byte	0x06
	.zero		1


	//   ....[20]....
        /*0234*/ 	.word	0x00000a70
        /*0238*/ 	.word	0x000000ff
        /*023c*/ 	.word	0x00000098
        /*0240*/ 	.short	0x0100
        /*0242*/ 	.byte	0x06
	.zero		1


	//   ....[21]....
        /*0244*/ 	.word	0x00000a80
        /*0248*/ 	.word	0x000000ff
        /*024c*/ 	.word	0x000000a8
        /*0250*/ 	.short	0x0100
        /*0252*/ 	.byte	0x06
	.zero		1


	//   ....[22]....
        /*0254*/ 	.word	0x00000bb0
        /*0258*/ 	.word	0x000000ff
        /*025c*/ 	.word	0x000000b0
        /*0260*/ 	.short	0x0100
        /*0262*/ 	.byte	0x04
	.zero		1


	//   ....[23]....
        /*0264*/ 	.word	0x00000bc0
        /*0268*/ 	.word	0x000000ff
        /*026c*/ 	.word	0x000000d0
        /*0270*/ 	.short	0x0100
        /*0272*/ 	.byte	0x04
	.zero		1


	//   ....[24]....
        /*0274*/ 	.word	0x00000bd0
        /*0278*/ 	.word	0x000000ff
        /*027c*/ 	.word	0x000000b8
        /*0280*/ 	.short	0x0100
        /*0282*/ 	.byte	0x04
	.zero		1


	//   ....[25]....
        /*0284*/ 	.word	0x00000be0
        /*0288*/ 	.word	0x000000ff
        /*028c*/ 	.word	0x000000d8
        /*0290*/ 	.short	0x0100
        /*0292*/ 	.byte	0x04
	.zero		1


	//   ....[26]....
        /*0294*/ 	.word	0x00000bf0
        /*0298*/ 	.word	0x000000ff
        /*029c*/ 	.word	0x000000c0
        /*02a0*/ 	.short	0x0100
        /*02a2*/ 	.byte	0x04
	.zero		1


	//   ....[27]....
        /*02a4*/ 	.word	0x00000c00
        /*02a8*/ 	.word	0x000000ff
        /*02ac*/ 	.word	0x000000e0
        /*02b0*/ 	.short	0x0100
        /*02b2*/ 	.byte	0x04
	.zero		1


	//   ....[28]....
        /*02b4*/ 	.word	0x00000c10
        /*02b8*/ 	.word	0x000000ff
        /*02bc*/ 	.word	0x000000c8
        /*02c0*/ 	.short	0x0100
        /*02c2*/ 	.byte	0x04
	.zero		1


	//   ....[29]....
        /*02c4*/ 	.word	0x00000c20
        /*02c8*/ 	.word	0x000000ff
        /*02cc*/ 	.word	0x000000e8
        /*02d0*/ 	.short	0x0100
        /*02d2*/ 	.byte	0x04
	.zero		1


	//   ....[30]....
        /*02d4*/ 	.word	0x00000d10
        /*02d8*/ 	.word	0x000000ff
        /*02dc*/ 	.word	0x000000f0
        /*02e0*/ 	.short	0x0100
        /*02e2*/ 	.byte	0x04
	.zero		1


	//   ....[31]....
        /*02e4*/ 	.word	0x00000d20
        /*02e8*/ 	.word	0x000000ff
        /*02ec*/ 	.word	0x00000100
        /*02f0*/ 	.short	0x0100
        /*02f2*/ 	.byte	0x04
	.zero		1


	//   ....[32]....
        /*02f4*/ 	.word	0x00000d30
        /*02f8*/ 	.word	0x000000ff
        /*02fc*/ 	.word	0x000000f8
        /*0300*/ 	.short	0x0100
        /*0302*/ 	.byte	0x04
	.zero		1


	//   ....[33]....
        /*0304*/ 	.word	0x00000d40
        /*0308*/ 	.word	0x000000ff
        /*030c*/ 	.word	0x00000108
        /*0310*/ 	.short	0x0100
        /*0312*/ 	.byte	0x04
	.zero		1


	//   ....[34]....
        /*0314*/ 	.word	0x00001870
        /*0318*/ 	.word	0x00000000
        /*031c*/ 	.word	0x00000100
        /*0320*/ 	.short	0x010a
        /*0322*/ 	.byte	0xff
	.zero		1


	//   ....[35]....
        /*0324*/ 	.word	0x000018a0
        /*0328*/ 	.word	0x00000000
        /*032c*/ 	.word	0x000000f0
        /*0330*/ 	.short	0x0101
        /*0332*/ 	.byte	0xff
	.zero		1


	//   ....[36]....
        /*0334*/ 	.word	0x00001970
        /*0338*/ 	.word	0x000000ff
        /*033c*/ 	.word	0x00000028
        /*0340*/ 	.short	0x010a
        /*0342*/ 	.byte	0x04
	.zero		1


	//   ....[37]....
        /*0344*/ 	.word	0x000019f0
        /*0348*/ 	.word	0x000000ff
        /*034c*/ 	.word	0x00000028
        /*0350*/ 	.short	0x010a
        /*0352*/ 	.byte	0x21
	.zero		1


	//   ....[38]....
        /*0354*/ 	.word	0x00001b80
        /*0358*/ 	.word	0x000000ff
        /*035c*/ 	.word	0x00000028
        /*0360*/ 	.short	0x010a
        /*0362*/ 	.byte	0x05
	.zero		1


	//   ....[39]....
        /*0364*/ 	.word	0x00001d70
        /*0368*/ 	.word	0x000000ff
        /*036c*/ 	.word	0x00000088
        /*0370*/ 	.short	0x0101
        /*0372*/ 	.byte	0x0d
	.zero		1


	//   ....[40]....
        /*0374*/ 	.word	0x00001d90
        /*0378*/ 	.word	0x000000ff
        /*037c*/ 	.word	0x00000028
        /*0380*/ 	.short	0x010a
        /*0382*/ 	.byte	0x04
	.zero		1


	//   ....[41]....
        /*0384*/ 	.word	0x00001e10
        /*0388*/ 	.word	0x000000ff
        /*038c*/ 	.word	0x00000028
        /*0390*/ 	.short	0x010a
        /*0392*/ 	.byte	0x21
	.zero		1


	//   ....[42]....
        /*0394*/ 	.word	0x00001fa0
        /*0398*/ 	.word	0x000000ff
        /*039c*/ 	.word	0x00000028
        /*03a0*/ 	.short	0x010a
        /*03a2*/ 	.byte	0x05
	.zero		1


	//   ....[43]....
        /*03a4*/ 	.word	0x000021a0
        /*03a8*/ 	.word	0x00000003
        /*03ac*/ 	.word	0x00000090
        /*03b0*/ 	.short	0x010a
        /*03b2*/ 	.byte	0xff
	.zero		1


	//   ....[44]....
        /*03b4*/ 	.word	0x000022f0
        /*03b8*/ 	.word	0x00000000
        /*03bc*/ 	.word	0x00000000
        /*03c0*/ 	.short	0x0101
        /*03c2*/ 	.byte	0xff
	.zero		1


	//   ....[45]....
        /*03c4*/ 	.word	0x000028b0
        /*03c8*/ 	.word	0x000000ff
        /*03cc*/ 	.word	0x00000000
        /*03d0*/ 	.short	0x010a
        /*03d2*/ 	.byte	0x04
	.zero		1


	//   ....[46]....
        /*03d4*/ 	.word	0x00002940
        /*03d8*/ 	.word	0x000000ff
        /*03dc*/ 	.word	0x00000000
        /*03e0*/ 	.short	0x010a
        /*03e2*/ 	.byte	0x05
	.zero		1


	//   ....[47]....
        /*03e4*/ 	.word	0x000029d0
        /*03e8*/ 	.word	0x000000ff
        /*03ec*/ 	.word	0x00000000
        /*03f0*/ 	.short	0x010a
        /*03f2*/ 	.byte	0x05
	.zero		1


	//   ....[48]....
        /*03f4*/ 	.word	0x00002a60
        /*03f8*/ 	.word	0x000000ff
        /*03fc*/ 	.word	0x00000000
        /*0400*/ 	.short	0x010a
        /*0402*/ 	.byte	0x05
	.zero		1


	//   ....[49]....
        /*0404*/ 	.word	0x00002b00
        /*0408*/ 	.word	0x00000000
        /*040c*/ 	.word	0x00000000
        /*0410*/ 	.short	0x010a
        /*0412*/ 	.byte	0xff
	.zero		1


	//   ....[50]....
        /*0414*/ 	.word	0x00002c20
        /*0418*/ 	.word	0x00000002
        /*041c*/ 	.word	0x000000f0
        /*0420*/ 	.short	0x010a
        /*0422*/ 	.byte	0xff
	.zero		1


	//   ....[51]....
        /*0424*/ 	.word	0x00002c90
        /*0428*/ 	.word	0x00000002
        /*042c*/ 	.word	0x00000000
        /*0430*/ 	.short	0x0101
        /*0432*/ 	.byte	0xff
	.zero		1


	//   ....[52]....
        /*0434*/ 	.word	0x00002cb0
        /*0438*/ 	.word	0x000000ff
        /*043c*/ 	.word	0x000000a0
        /*0440*/ 	.short	0x010a
        /*0442*/ 	.byte	0x04
	.zero		1


	//   ....[53]....
        /*0444*/ 	.word	0x00002dd0
        /*0448*/ 	.word	0x00000002
        /*044c*/ 	.word	0x00000090
        /*0450*/ 	.short	0x010a
        /*0452*/ 	.byte	0xff
	.zero		1


	//   ....[54]....
        /*0454*/ 	.word	0x00002ed0
        /*0458*/ 	.word	0x00000002
        /*045c*/ 	.word	0x00000000
        /*0460*/ 	.short	0x0101
        /*0462*/ 	.byte	0xff
	.zero		1


	//   ....[55]....
        /*0464*/ 	.word	0x00002f60
        /*0468*/ 	.word	0x000000ff
        /*046c*/ 	.word	0x000000a0
        /*0470*/ 	.short	0x0106
        /*0472*/ 	.byte	0x04
	.zero		1


	//   ....[56]....
        /*0474*/ 	.word	0x00002f80
        /*0478*/ 	.word	0x000000ff
        /*047c*/ 	.word	0x000000a0
        /*0480*/ 	.short	0x010a
        /*0482*/ 	.byte	0x04
	.zero		1


	//   ....[57]....
        /*0484*/ 	.word	0x00003010
        /*0488*/ 	.word	0x000000ff
        /*048c*/ 	.word	0x000000a0
        /*0490*/ 	.short	0x0106
        /*0492*/ 	.byte	0x07
	.zero		1


	//   ....[58]....
        /*0494*/ 	.word	0x00003050
        /*0498*/ 	.word	0x00000000
        /*049c*/ 	.word	0x000000a0
        /*04a0*/ 	.short	0x010a
        /*04a2*/ 	.byte	0xff
	.zero		1


	//   ....[59]....
        /*04a4*/ 	.word	0x00003620
        /*04a8*/ 	.word	0x00000000
        /*04ac*/ 	.word	0x00000090
        /*04b0*/ 	.short	0x010a
        /*04b2*/ 	.byte	0xff
	.zero		1


	//   ....[60]....
        /*04b4*/ 	.word	0x00003720
        /*04b8*/ 	.word	0x00000003
        /*04bc*/ 	.word	0x00000000
        /*04c0*/ 	.short	0x0101
        /*04c2*/ 	.byte	0xff
	.zero		1


	//   ....[61]....
        /*04c4*/ 	.word	0x00003730
        /*04c8*/ 	.word	0x000000ff
        /*04cc*/ 	.word	0x00000000
        /*04d0*/ 	.short	0x010a
        /*04d2*/ 	.byte	0x04
	.zero		1


	//   ....[62]....
        /*04d4*/ 	.word	0x000037b0
        /*04d8*/ 	.word	0x000000ff
        /*04dc*/ 	.word	0x000000d0
        /*04e0*/ 	.short	0x010a
        /*04e2*/ 	.byte	0x2e
	.zero		1


	//   ....[63]....
        /*04e4*/ 	.word	0x00003890
        /*04e8*/ 	.word	0x000000ff
        /*04ec*/ 	.word	0x00000000
        /*04f0*/ 	.short	0x010a
        /*04f2*/ 	.byte	0x07
	.zero		1


	//   ....[64]....
        /*04f4*/ 	.word	0x000039d0
        /*04f8*/ 	.word	0x000000ff
        /*04fc*/ 	.word	0x00000000
        /*0500*/ 	.short	0x010a
        /*0502*/ 	.byte	0x04
	.zero		1


	//   ....[65]....
        /*0504*/ 	.word	0x00003da0
        /*0508*/ 	.word	0x000000ff
        /*050c*/ 	.word	0x00000000
        /*0510*/ 	.short	0x010a
        /*0512*/ 	.byte	0x04
	.zero		1


	//   ....[66]....
        /*0514*/ 	.word	0x00003e30
        /*0518*/ 	.word	0x000000ff
        /*051c*/ 	.word	0x00000000
        /*0520*/ 	.short	0x010a
        /*0522*/ 	.byte	0x05
	.zero		1


	//   ....[67]....
        /*0524*/ 	.word	0x00003ec0
        /*0528*/ 	.word	0x000000ff
        /*052c*/ 	.word	0x00000000
        /*0530*/ 	.short	0x010a
        /*0532*/ 	.byte	0x05
	.zero		1


	//   ....[68]....
        /*0534*/ 	.word	0x00003f50
        /*0538*/ 	.word	0x000000ff
        /*053c*/ 	.word	0x00000000
        /*0540*/ 	.short	0x010a
        /*0542*/ 	.byte	0x04
	.zero		1


	//   ....[69]....
        /*0544*/ 	.word	0x00004430
        /*0548*/ 	.word	0x00000008
        /*054c*/ 	.word	0x00000090
        /*0550*/ 	.short	0x010a
        /*0552*/ 	.byte	0xff
	.zero		1


	//   ....[70]....
        /*0554*/ 	.word	0x000045a0
        /*0558*/ 	.word	0x00000000
        /*055c*/ 	.word	0x00000000
        /*0560*/ 	.short	0x0101
        /*0562*/ 	.byte	0xff
	.zero		1


	//   ....[71]....
        /*0564*/ 	.word	0x00004a70
        /*0568*/ 	.word	0x000000ff
        /*056c*/ 	.word	0x00000088
        /*0570*/ 	.short	0x010a
        /*0572*/ 	.byte	0x18
	.zero		1


	//   ....[72]....
        /*0574*/ 	.word	0x00004c40
        /*0578*/ 	.word	0x000000ff
        /*057c*/ 	.word	0x00000068
        /*0580*/ 	.short	0x010a
        /*0582*/ 	.byte	0x04
	.zero		1


	//   ....[73]....
        /*0584*/ 	.word	0x00004e20
        /*0588*/ 	.word	0x000000ff
        /*058c*/ 	.word	0x00000050
        /*0590*/ 	.short	0x010b
        /*0592*/ 	.byte	0x04
	.zero		1


	//   ....[74]....
        /*0594*/ 	.word	0x00004e30
        /*0598*/ 	.word	0x000000ff
        /*059c*/ 	.word	0x00000000
        /*05a0*/ 	.short	0x0101
        /*05a2*/ 	.byte	0x07
	.zero		1


	//   ....[75]....
        /*05a4*/ 	.word	0x00004e40
        /*05a8*/ 	.word	0x000000ff
        /*05ac*/ 	.word	0x00000068
        /*05b0*/ 	.short	0x010a
        /*05b2*/ 	.byte	0x05
	.zero		1


	//   ....[76]....
        /*05b4*/ 	.word	0x00005090
        /*05b8*/ 	.word	0x000000ff
        /*05bc*/ 	.word	0x00000050
        /*05c0*/ 	.short	0x010b
        /*05c2*/ 	.byte	0x05
	.zero		1


	//   ....[77]....
        /*05c4*/ 	.word	0x000050a0
        /*05c8*/ 	.word	0x000000ff
        /*05cc*/ 	.word	0x00000000
        /*05d0*/ 	.short	0x0101
        /*05d2*/ 	.byte	0x04
	.zero		1


	//   ....[78]....
        /*05d4*/ 	.word	0x000050f0
        /*05d8*/ 	.word	0x000000ff
        /*05dc*/ 	.word	0x00000000
        /*05e0*/ 	.short	0x010a
        /*05e2*/ 	.byte	0x04
	.zero		1


	//   ....[79]....
        /*05e4*/ 	.word	0x00005180
        /*05e8*/ 	.word	0x000000ff
        /*05ec*/ 	.word	0x00000000
        /*05f0*/ 	.short	0x010a
        /*05f2*/ 	.byte	0x05
	.zero		1


	//   ....[80]....
        /*05f4*/ 	.word	0x00005220
        /*05f8*/ 	.word	0x00000000
        /*05fc*/ 	.word	0x00000000
        /*0600*/ 	.short	0x010a
        /*0602*/ 	.byte	0xff
	.zero		1


	//   ....[81]....
        /*0604*/ 	.word	0x00005580
        /*0608*/ 	.word	0x00000000
        /*060c*/ 	.word	0x00000090
        /*0610*/ 	.short	0x010a
        /*0612*/ 	.byte	0xff
	.zero		1


	//   ....[82]....
        /*0614*/ 	.word	0x00005650
        /*0618*/ 	.word	0x00000000
        /*061c*/ 	.word	0x00000000
        /*0620*/ 	.short	0x0101
        /*0622*/ 	.byte	0xff
	.zero		1


	//   ....[83]....
        /*0624*/ 	.word	0x00006260
        /*0628*/ 	.word	0x00000002
        /*062c*/ 	.word	0x00000050
        /*0630*/ 	.short	0x010a
        /*0632*/ 	.byte	0xff
	.zero		1


	//   ....[84]....
        /*0634*/ 	.word	0x000062a0
        /*0638*/ 	.word	0x0000001b
        /*063c*/ 	.word	0x000000b0
        /*0640*/ 	.short	0x010a
        /*0642*/ 	.byte	0xff
	.zero		1


	//   ....[85]....
        /*0644*/ 	.word	0x00006390
        /*0648*/ 	.word	0x00000002
        /*064c*/ 	.word	0x00000050
        /*0650*/ 	.short	0x010a
        /*0652*/ 	.byte	0xff
	.zero		1


	//   ....[86]....
        /*0654*/ 	.word	0x00006520
        /*0658*/ 	.word	0x0000001b
        /*065c*/ 	.word	0x000000b0
        /*0660*/ 	.short	0x010a
        /*0662*/ 	.byte	0xff
	.zero		1


	//   ....[87]....
        /*0664*/ 	.word	0x00006cf0
        /*0668*/ 	.word	0x00000000
        /*066c*/ 	.word	0x00000000
        /*0670*/ 	.short	0x0101
        /*0672*/ 	.byte	0xff
	.zero		1


	//   ....[88]....
        /*0674*/ 	.word	0x00006d00
        /*0678*/ 	.word	0x00000002
        /*067c*/ 	.word	0x00000050
        /*0680*/ 	.short	0x010a
        /*0682*/ 	.byte	0xff
	.zero		1


	//   ....[89]....
        /*0684*/ 	.word	0x00006dc0
        /*0688*/ 	.word	0x00000002
        /*068c*/ 	.word	0x00000050
        /*0690*/ 	.short	0x010a
        /*0692*/ 	.byte	0xff
	.zero		1


	//   ....[90]....
        /*0694*/ 	.word	0x00007170
        /*0698*/ 	.word	0x000000ff
        /*069c*/ 	.word	0x00000000
        /*06a0*/ 	.short	0x0101
        /*06a2*/ 	.byte	0x04
	.zero		1


	//   ....[91]....
        /*06a4*/ 	.word	0x000076c0
        /*06a8*/ 	.word	0x00000000
        /*06ac*/ 	.word	0x00000000
        /*06b0*/ 	.short	0x0101
        /*06b2*/ 	.byte	0xff
	.zero		1


	//   ....[92]....
        /*06b4*/ 	.word	0x00007970
        /*06b8*/ 	.word	0x000000ff
        /*06bc*/ 	.word	0x00000000
        /*06c0*/ 	.short	0x0101
        /*06c2*/ 	.byte	0x04
	.zero		1


	//   ....[93]....
        /*06c4*/ 	.word	0x00007990
        /*06c8*/ 	.word	0x00000000
        /*06cc*/ 	.word	0x00000100
        /*06d0*/ 	.short	0x010a
        /*06d2*/ 	.byte	0xff
	.zero		1


	//   ....[94]....
        /*06d4*/ 	.word	0x000079f0
        /*06d8*/ 	.word	0x00000000
        /*06dc*/ 	.word	0x00000028
        /*06e0*/ 	.short	0x010a
        /*06e2*/ 	.byte	0xff
	.zero		1


	//   ....[95]....
        /*06e4*/ 	.word	0x00007a50
        /*06e8*/ 	.word	0x00000000
        /*06ec*/ 	.word	0x00000028
        /*06f0*/ 	.short	0x010a
        /*06f2*/ 	.byte	0xff
	.zero		1


	//   ....[96]....
        /*06f4*/ 	.word	0x00007aa0
        /*06f8*/ 	.word	0x00000003
        /*06fc*/ 	.word	0x00000090
        /*0700*/ 	.short	0x010a
        /*0702*/ 	.byte	0xff
	.zero		1


	//   ....[97]....
        /*0704*/ 	.word	0x00007b00
        /*0708*/ 	.word	0x00000000
        /*070c*/ 	.word	0x00000000
        /*0710*/ 	.short	0x010a
        /*0712*/ 	.byte	0xff
	.zero		1


	//   ....[98]....
        /*0714*/ 	.word	0x00007b60
        /*0718*/ 	.word	0x00000000
        /*071c*/ 	.word	0x00000000
        /*0720*/ 	.short	0x010a
        /*0722*/ 	.byte	0xff
	.zero		1


	//   ....[99]....
        /*0724*/ 	.word	0x00007bc0
        /*0728*/ 	.word	0x00000000
        /*072c*/ 	.word	0x00000000
        /*0730*/ 	.short	0x010a
        /*0732*/ 	.byte	0xff
	.zero		1


	//   ....[100]....
        /*0734*/ 	.word	0x00007c20
        /*0738*/ 	.word	0x00000000
        /*073c*/ 	.word	0x00000000
        /*0740*/ 	.short	0x010a
        /*0742*/ 	.byte	0xff
	.zero		1


	//   ....[101]....
        /*0744*/ 	.word	0x00007c70
        /*0748*/ 	.word	0x00000002
        /*074c*/ 	.word	0x000000f0
        /*0750*/ 	.short	0x010a
        /*0752*/ 	.byte	0xff
	.zero		1


	//   ....[102]....
        /*0754*/ 	.word	0x00007cd0
        /*0758*/ 	.word	0x00000002
        /*075c*/ 	.word	0x000000a0
        /*0760*/ 	.short	0x010a
        /*0762*/ 	.byte	0xff
	.zero		1


	//   ....[103]....
        /*0764*/ 	.word	0x00007d20
        /*0768*/ 	.word	0x00000002
        /*076c*/ 	.word	0x00000090
        /*0770*/ 	.short	0x010a
        /*0772*/ 	.byte	0xff
	.zero		1


	//   ....[104]....
        /*0774*/ 	.word	0x00007d80
        /*0778*/ 	.word	0x00000000
        /*077c*/ 	.word	0x000000a0
        /*0780*/ 	.short	0x010a
        /*0782*/ 	.byte	0xff
	.zero		1


	//   ....[105]....
        /*0784*/ 	.word	0x00007dd0
        /*0788*/ 	.word	0x00000000
        /*078c*/ 	.word	0x00000090
        /*0790*/ 	.short	0x010a
        /*0792*/ 	.byte	0xff
	.zero		1


	//   ....[106]....
        /*0794*/ 	.word	0x00007e30
        /*0798*/ 	.word	0x00000002
        /*079c*/ 	.word	0x000000d0
        /*07a0*/ 	.short	0x010a
        /*07a2*/ 	.byte	0xff
	.zero		1


	//   ....[107]....
        /*07a4*/ 	.word	0x00007e90
        /*07a8*/ 	.word	0x00000000
        /*07ac*/ 	.word	0x00000000
        /*07b0*/ 	.short	0x010a
        /*07b2*/ 	.byte	0xff
	.zero		1


	//   ....[108]....
        /*07b4*/ 	.word	0x00007ef0
        /*07b8*/ 	.word	0x00000000
        /*07bc*/ 	.word	0x00000000
        /*07c0*/ 	.short	0x010a
        /*07c2*/ 	.byte	0xff
	.zero		1


	//   ....[109]....
        /*07c4*/ 	.word	0x00007f50
        /*07c8*/ 	.word	0x00000000
        /*07cc*/ 	.word	0x00000000
        /*07d0*/ 	.short	0x010a
        /*07d2*/ 	.byte	0xff
	.zero		1


	//   ....[110]....
        /*07d4*/ 	.word	0x00007fb0
        /*07d8*/ 	.word	0x00000000
        /*07dc*/ 	.word	0x00000000
        /*07e0*/ 	.short	0x010a
        /*07e2*/ 	.byte	0xff
	.zero		1


	//   ....[111]....
        /*07e4*/ 	.word	0x00008010
        /*07e8*/ 	.word	0x00000000
        /*07ec*/ 	.word	0x00000000
        /*07f0*/ 	.short	0x010a
        /*07f2*/ 	.byte	0xff
	.zero		1


	//   ....[112]....
        /*07f4*/ 	.word	0x00008060
        /*07f8*/ 	.word	0x00000008
        /*07fc*/ 	.word	0x00000090
        /*0800*/ 	.short	0x010a
        /*0802*/ 	.byte	0xff
	.zero		1


	//   ....[113]....
        /*0804*/ 	.word	0x000080c0
        /*0808*/ 	.word	0x00000000
        /*080c*/ 	.word	0x00000088
        /*0810*/ 	.short	0x010a
        /*0812*/ 	.byte	0xff
	.zero		1


	//   ....[114]....
        /*0814*/ 	.word	0x00008120
        /*0818*/ 	.word	0x00000000
        /*081c*/ 	.word	0x00000068
        /*0820*/ 	.short	0x010a
        /*0822*/ 	.byte	0xff
	.zero		1


	//   ....[115]....
        /*0824*/ 	.word	0x00008180
        /*0828*/ 	.word	0x00000002
        /*082c*/ 	.word	0x00000068
        /*0830*/ 	.short	0x010a
        /*0832*/ 	.byte	0xff
	.zero		1


	//   ....[116]....
        /*0834*/ 	.word	0x000081e0
        /*0838*/ 	.word	0x00000000
        /*083c*/ 	.word	0x00000000
        /*0840*/ 	.short	0x010a
        /*0842*/ 	.byte	0xff
	.zero		1


	//   ....[117]....
        /*0844*/ 	.word	0x00008240
        /*0848*/ 	.word	0x00000000
        /*084c*/ 	.word	0x00000000
        /*0850*/ 	.short	0x010a
        /*0852*/ 	.byte	0xff
	.zero		1


	//   ....[118]....
        /*0854*/ 	.word	0x00008290
        /*0858*/ 	.word	0x00000000
        /*085c*/ 	.word	0x00000090
        /*0860*/ 	.short	0x010a
        /*0862*/ 	.byte	0xff
	.zero		1


	//   ....[119]....
        /*0864*/ 	.word	0x000082e0
        /*0868*/ 	.word	0x00000002
        /*086c*/ 	.word	0x00000050
        /*0870*/ 	.short	0x010a
        /*0872*/ 	.byte	0xff
	.zero		1


	//   ....[120]....
        /*0874*/ 	.word	0x00008330
        /*0878*/ 	.word	0x0000001b
        /*087c*/ 	.word	0x000000b0
        /*0880*/ 	.short	0x010a
        /*0882*/ 	.byte	0xff
	.zero		1


	//   ....[121]....
        /*0884*/ 	.word	0x00008380
        /*0888*/ 	.word	0x00000002
        /*088c*/ 	.word	0x00000050
        /*0890*/ 	.short	0x010a
        /*0892*/ 	.byte	0xff
	.zero		1


	//----- nvinfo : EIATTR_NUM_MBARRIERS
	.align		4
.L_47:
        /*0894*/ 	.byte	0x03, 0x38
        /*0896*/ 	.short	0x0022


	//----- nvinfo : EIATTR_EXIT_INSTR_OFFSETS
	.align		4
        /*0898*/ 	.byte	0x04, 0x1c
        /*089a*/ 	.short	(.L_49 - .L_48)


	//   ....[0]....
.L_48:
        /*089c*/ 	.word	0x00002b30


	//   ....[1]....
        /*08a0*/ 	.word	0x00003020


	//   ....[2]....
        /*08a4*/ 	.word	0x00003080


	//   ....[3]....
        /*08a8*/ 	.word	0x000041b0


	//   ....[4]....
        /*08ac*/ 	.word	0x00005250


	//   ....[5]....
        /*08b0*/ 	.word	0x00005290


	//   ....[6]....
        /*08b4*/ 	.word	0x00007860


	//   ....[7]....
        /*08b8*/ 	.word	0x000078e0


	//   ....[8]....
        /*08bc*/ 	.word	0x00007910


	//   ....[9]....
        /*08c0*/ 	.word	0x00007980


	//----- nvinfo : EIATTR_MAX_THREADS
	.align		4
.L_49:
        /*08c4*/ 	.byte	0x04, 0x05
        /*08c6*/ 	.short	(.L_51 - .L_50)
.L_50:
        /*08c8*/ 	.word	0x00000100
        /*08cc*/ 	.word	0x00000001
        /*08d0*/ 	.word	0x00000001


	//----- nvinfo : EIATTR_CRS_STACK_SIZE
	.align		4
.L_51:
        /*08d4*/ 	.byte	0x04, 0x1e
        /*08d6*/ 	.short	(.L_53 - .L_52)
.L_52:
        /*08d8*/ 	.word	0x00000000


	//----- nvinfo : EIATTR_CBANK_PARAM_SIZE
	.align		4
.L_53:
        /*08dc*/ 	.byte	0x03, 0x19
        /*08de*/ 	.short	0x0800


	//----- nvinfo : EIATTR_PARAM_CBANK
	.align		4
        /*08e0*/ 	.byte	0x04, 0x0a
        /*08e2*/ 	.short	(.L_55 - .L_54)
	.align		4
.L_54:
        /*08e4*/ 	.word	index@(.nv.constant0._ZN7cutlass13device_kernelINS_4gemm6kernel13GemmUniversalIN4cute5tupleIJiiiiEEENS1_10collective13CollectiveMmaINS1_35MainloopSm100TmaUmmaWarpSpecializedILi5ELi2ELi4ENS5_IJNS4_1CILi2EEENSA_ILi1EEESC_EEEEENS5_IJNSA_ILi64EEESF_NSA_ILi128EEEEEENS_6half_tENS5_IJlSC_lEEESI_SJ_NS4_8TiledMMAINS4_8MMA_AtomIJNS4_20SM100_MMA_F16BF16_SSISI_SI_fLi64ELi64ELNS4_4UMMA5MajorE0ELSO_0ELNSN_7ScaleInE0ELSP_0EEEEEENS4_6LayoutINS5_IJSC_SC_SC_EEENS5_IJNSA_ILi0EEESU_SU_EEEEENS5_IJNS4_10UnderscoreESX_SX_EEEEENS4_13SM90_TMA_LOADENS4_14ComposedLayoutINS4_7SwizzleILi3ELi4ELi3EEENS4_18smem_ptr_flag_bitsILi16EEENSS_INS5_IJNSA_ILi8EEESF_EEENS5_IJSF_SC_EEEEEEEvNS4_8identityENS4_23SM90_TMA_LOAD_MULTICASTES1A_vS1B_EENS_8epilogue10collective18CollectiveEpilogueINS1E_23Sm100TmaWarpSpecializedILi3ELi2ELi16ELb1ELb0EEEJSH_NS5_IJNSS_ISF_SC_EENSS_INSA_ILi32EEESC_EEEEESI_SJ_SI_SJ_NS1E_6fusion15FusionCallbacksIS1I_NS1N_17LinearCombinationISI_fSI_fLNS_15FloatRoundStyleE2EEESH_S1M_JEEENS4_5SM1004TMEM4LOAD26SM100_TMEM_LOAD_16dp256b4xES10_NS11_INS12_ILi2ELi4ELi3EEES15_NSS_INS5_IJS16_S1K_EEENS5_IJS1K_SC_EEEEEEENS4_17SM75_U32x4_LDSM_NENS4_14SM90_TMA_STOREES21_NS4_17SM90_U32x4_STSM_NENS4_39AutoVectorizingCopyWithAssumedAlignmentILi128EEEEEEvvEEEEvNT_6ParamsE)
        /*08e8*/ 	.short	0x0380
        /*08ea*/ 	.short	0x0800


	//----- nvinfo : EIATTR_SW_WAR
	.align		4
.L_55:
        /*08ec*/ 	.byte	0x04, 0x36
        /*08ee*/ 	.short	(.L_57 - .L_56)
.L_56:
        /*08f0*/ 	.word	0x00000008
.L_57:


//--------------------- .nv.callgraph             --------------------------
	.section	.nv.callgraph,"",@"SHT_CUDA_CALLGRAPH"
	.align	4
	.sectionentsize	8
	.align		4
        /*0000*/ 	.word	0x00000000
	.align		4
        /*0004*/ 	.word	0xffffffff
	.align		4
        /*0008*/ 	.word	index@(_ZN7cutlass13device_kernelINS_4gemm6kernel13GemmUniversalIN4cute5tupleIJiiiiEEENS1_10collective13CollectiveMmaINS1_35MainloopSm100TmaUmmaWarpSpecializedILi5ELi2ELi4ENS5_IJNS4_1CILi2EEENSA_ILi1EEESC_EEEEENS5_IJNSA_ILi64EEESF_NSA_ILi128EEEEEENS_6half_tENS5_IJlSC_lEEESI_SJ_NS4_8TiledMMAINS4_8MMA_AtomIJNS4_20SM100_MMA_F16BF16_SSISI_SI_fLi64ELi64ELNS4_4UMMA5MajorE0ELSO_0ELNSN_7ScaleInE0ELSP_0EEEEEENS4_6LayoutINS5_IJSC_SC_SC_EEENS5_IJNSA_ILi0EEESU_SU_EEEEENS5_IJNS4_10UnderscoreESX_SX_EEEEENS4_13SM90_TMA_LOADENS4_14ComposedLayoutINS4_7SwizzleILi3ELi4ELi3EEENS4_18smem_ptr_flag_bitsILi16EEENSS_INS5_IJNSA_ILi8EEESF_EEENS5_IJSF_SC_EEEEEEEvNS4_8identityENS4_23SM90_TMA_LOAD_MULTICASTES1A_vS1B_EENS_8epilogue10collective18CollectiveEpilogueINS1E_23Sm100TmaWarpSpecializedILi3ELi2ELi16ELb1ELb0EEEJSH_NS5_IJNSS_ISF_SC_EENSS_INSA_ILi32EEESC_EEEEESI_SJ_SI_SJ_NS1E_6fusion15FusionCallbacksIS1I_NS1N_17LinearCombinationISI_fSI_fLNS_15FloatRoundStyleE2EEESH_S1M_JEEENS4_5SM1004TMEM4LOAD26SM100_TMEM_LOAD_16dp256b4xES10_NS11_INS12_ILi2ELi4ELi3EEES15_NSS_INS5_IJS16_S1K_EEENS5_IJS1K_SC_EEEEEEENS4_17SM75_U32x4_LDSM_NENS4_14SM90_TMA_STOREES21_NS4_17SM90_U32x4_STSM_NENS4_39AutoVectorizingCopyWithAssumedAlignmentILi128EEEEEEvvEEEEvNT_6ParamsE)
	.align		4
        /*000c*/ 	.word	index@(__assertfail)
	.align		4
        /*0010*/ 	.word	0x00000000
	.align		4
        /*0014*/ 	.word	0xfffffffe
	.align		4
        /*0018*/ 	.word	0x00000000
	.align		4
        /*001c*/ 	.word	0xfffffffd
	.align		4
        /*0020*/ 	.word	0x00000000
	.align		4
        /*0024*/ 	.word	0xfffffffc


//--------------------- .nv.constant4             --------------------------
	.section	.nv.constant4,"a",@progbits
	.align	8
	.align		8
.nv.constant4:
        /*0000*/ 	.dword	__assertfail
	.align		8
        /*0008*/ 	.dword	__unnamed_1
	.align		8
        /*0010*/ 	.dword	__unnamed_2
	.align		8
        /*0018*/ 	.dword	_ZN39_INTERNAL_230429dd_4_k_cu_44d26f1c_75054cuda3std3__45__cpo5beginE
	.align		8
        /*0020*/ 	.dword	_ZN39_INTERNAL_230429dd_4_k_cu_44d26f1c_75054cuda3std3__45__cpo3endE
	.align		8
        /*0028*/ 	.dword	_ZN39_INTERNAL_230429dd_4_k_cu_44d26f1c_75054cuda3std3__45__cpo6cbeginE
	.align		8
        /*0030*/ 	.dword	_ZN39_INTERNAL_230429dd_4_k_cu_44d26f1c_75054cuda3std3__45__cpo4cendE
	.align		8
        /*0038*/ 	.dword	_ZN39_INTERNAL_230429dd_4_k_cu_44d26f1c_75054cuda3std3__441_GLOBAL__N__230429dd_4_k_cu_44d26f1c_75056ignoreE
	.align		8
        /*0040*/ 	.dword	_ZN39_INTERNAL_230429dd_4_k_cu_44d26f1c_75054cuda3std3__419piecewise_constructE
	.align		8
        /*0048*/ 	.dword	_ZN39_INTERNAL_230429dd_4_k_cu_44d26f1c_75054cuda3std3__48in_placeE
	.align		8
        /*0050*/ 	.dword	_ZN39_INTERNAL_230429dd_4_k_cu_44d26f1c_75054cuda3std6ranges3__45__cpo4swapE
	.align		8
        /*0058*/ 	.dword	_ZN39_INTERNAL_230429dd_4_k_cu_44d26f1c_75054cuda3std6ranges3__45__cpo9iter_moveE
	.align		8
        /*0060*/ 	.dword	_ZN39_INTERNAL_230429dd_4_k_cu_44d26f1c_75054cute7productE
	.align		8
        /*0068*/ 	.dword	_ZN39_INTERNAL_230429dd_4_k_cu_44d26f1c_75054cute1_E
	.align		8
        /*0070*/ 	.dword	$str$25
	.align		8
        /*0078*/ 	.dword	$str$26
	.align		8
        /*0080*/ 	.dword	$str$27
	.align		8
        /*0088*/ 	.dword	$str$28


//--------------------- .text._ZN7cutlass13device_kernelINS_4gemm6kernel13GemmUniversalIN4cute5tupleIJiiiiEEENS1_10collective13CollectiveMmaINS1_35MainloopSm100TmaUmmaWarpSpecializedILi5ELi2ELi4ENS5_IJNS4_1CILi2EEENSA_ILi1EEESC_EEEEENS5_IJNSA_ILi64EEESF_NSA_ILi128EEEEEENS_6half_tENS5_IJlSC_lEEESI_SJ_NS4_8TiledMMAINS4_8MMA_AtomIJNS4_20SM100_MMA_F16BF16_SSISI_SI_fLi64ELi64ELNS4_4UMMA5MajorE0ELSO_0ELNSN_7ScaleInE0ELSP_0EEEEEENS4_6LayoutINS5_IJSC_SC_SC_EEENS5_IJNSA_ILi0EEESU_SU_EEEEENS5_IJNS4_10UnderscoreESX_SX_EEEEENS4_13SM90_TMA_LOADENS4_14ComposedLayoutINS4_7SwizzleILi3ELi4ELi3EEENS4_18smem_ptr_flag_bitsILi16EEENSS_INS5_IJNSA_ILi8EEESF_EEENS5_IJSF_SC_EEEEEEEvNS4_8identityENS4_23SM90_TMA_LOAD_MULTICASTES1A_vS1B_EENS_8epilogue10collective18CollectiveEpilogueINS1E_23Sm100TmaWarpSpecializedILi3ELi2ELi16ELb1ELb0EEEJSH_NS5_IJNSS_ISF_SC_EENSS_INSA_ILi32EEESC_EEEEESI_SJ_SI_SJ_NS1E_6fusion15FusionCallbacksIS1I_NS1N_17LinearCombinationISI_fSI_fLNS_15FloatRoundStyleE2EEESH_S1M_JEEENS4_5SM1004TMEM4LOAD26SM100_TMEM_LOAD_16dp256b4xES10_NS11_INS12_ILi2ELi4ELi3EEES15_NSS_INS5_IJS16_S1K_EEENS5_IJS1K_SC_EEEEEEENS4_17SM75_U32x4_LDSM_NENS4_14SM90_TMA_STOREES21_NS4_17SM90_U32x4_STSM_NENS4_39AutoVectorizingCopyWithAssumedAlignmentILi128EEEEEEvvEEEEvNT_6ParamsE --------------------------
	.section	.text._ZN7cutlass13device_kernelINS_4gemm6kernel13GemmUniversalIN4cute5tupleIJiiiiEEENS1_10collective13CollectiveMmaINS1_35MainloopSm100TmaUmmaWarpSpecializedILi5ELi2ELi4ENS5_IJNS4_1CILi2EEENSA_ILi1EEESC_EEEEENS5_IJNSA_ILi64EEESF_NSA_ILi128EEEEEENS_6half_tENS5_IJlSC_lEEESI_SJ_NS4_8TiledMMAINS4_8MMA_AtomIJNS4_20SM100_MMA_F16BF16_SSISI_SI_fLi64ELi64ELNS4_4UMMA5MajorE0ELSO_0ELNSN_7ScaleInE0ELSP_0EEEEEENS4_6LayoutINS5_IJSC_SC_SC_EEENS5_IJNSA_ILi0EEESU_SU_EEEEENS5_IJNS4_10UnderscoreESX_SX_EEEEENS4_13SM90_TMA_LOADENS4_14ComposedLayoutINS4_7SwizzleILi3ELi4ELi3EEENS4_18smem_ptr_flag_bitsILi16EEENSS_INS5_IJNSA_ILi8EEESF_EEENS5_IJSF_SC_EEEEEEEvNS4_8identityENS4_23SM90_TMA_LOAD_MULTICASTES1A_vS1B_EENS_8epilogue10collective18CollectiveEpilogueINS1E_23Sm100TmaWarpSpecializedILi3ELi2ELi16ELb1ELb0EEEJSH_NS5_IJNSS_ISF_SC_EENSS_INSA_ILi32EEESC_EEEEESI_SJ_SI_SJ_NS1E_6fusion15FusionCallbacksIS1I_NS1N_17LinearCombinationISI_fSI_fLNS_15FloatRoundStyleE2EEESH_S1M_JEEENS4_5SM1004TMEM4LOAD26SM100_TMEM_LOAD_16dp256b4xES10_NS11_INS12_ILi2ELi4ELi3EEES15_NSS_INS5_IJS16_S1K_EEENS5_IJS1K_SC_EEEEEEENS4_17SM75_U32x4_LDSM_NENS4_14SM90_TMA_STOREES21_NS4_17SM90_U32x4_STSM_NENS4_39AutoVectorizingCopyWithAssumedAlignmentILi128EEEEEEvvEEEEvNT_6ParamsE,"ax",@progbits
	.align	128
.text._ZN7cutlass13device_kernelINS_4gemm6kernel13GemmUniversalIN4cute5tupleIJiiiiEEENS1_10collective13CollectiveMmaINS1_35MainloopSm100TmaUmmaWarpSpecializedILi5ELi2ELi4ENS5_IJNS4_1CILi2EEENSA_ILi1EEESC_EEEEENS5_IJNSA_ILi64EEESF_NSA_ILi128EEEEEENS_6half_tENS5_IJlSC_lEEESI_SJ_NS4_8TiledMMAINS4_8MMA_AtomIJNS4_20SM100_MMA_F16BF16_SSISI_SI_fLi64ELi64ELNS4_4UMMA5MajorE0ELSO_0ELNSN_7ScaleInE0ELSP_0EEEEEENS4_6LayoutINS5_IJSC_SC_SC_EEENS5_IJNSA_ILi0EEESU_SU_EEEEENS5_IJNS4_10UnderscoreESX_SX_EEEEENS4_13SM90_TMA_LOADENS4_14ComposedLayoutINS4_7SwizzleILi3ELi4ELi3EEENS4_18smem_ptr_flag_bitsILi16EEENSS_INS5_IJNSA_ILi8EEESF_EEENS5_IJSF_SC_EEEEEEEvNS4_8identityENS4_23SM90_TMA_LOAD_MULTICASTES1A_vS1B_EENS_8epilogue10collective18CollectiveEpilogueINS1E_23Sm100TmaWarpSpecializedILi3ELi2ELi16ELb1ELb0EEEJSH_NS5_IJNSS_ISF_SC_EENSS_INSA_ILi32EEESC_EEEEESI_SJ_SI_SJ_NS1E_6fusion15FusionCallbacksIS1I_NS1N_17LinearCombinationISI_fSI_fLNS_15FloatRoundStyleE2EEESH_S1M_JEEENS4_5SM1004TMEM4LOAD26SM100_TMEM_LOAD_16dp256b4xES10_NS11_INS12_ILi2ELi4ELi3EEES15_NSS_INS5_IJS16_S1K_EEENS5_IJS1K_SC_EEEEEEENS4_17SM75_U32x4_LDSM_NENS4_14SM90_TMA_STOREES21_NS4_17SM90_U32x4_STSM_NENS4_39AutoVectorizingCopyWithAssumedAlignmentILi128EEEEEEvvEEEEvNT_6ParamsE:
        .type           _ZN7cutlass13device_kernelINS_4gemm6kernel13GemmUniversalIN4cute5tupleIJiiiiEEENS1_10collective13CollectiveMmaINS1_35MainloopSm100TmaUmmaWarpSpecializedILi5ELi2ELi4ENS5_IJNS4_1CILi2EEENSA_ILi1EEESC_EEEEENS5_IJNSA_ILi64EEESF_NSA_ILi128EEEEEENS_6half_tENS5_IJlSC_lEEESI_SJ_NS4_8TiledMMAINS4_8MMA_AtomIJNS4_20SM100_MMA_F16BF16_SSISI_SI_fLi64ELi64ELNS4_4UMMA5MajorE0ELSO_0ELNSN_7ScaleInE0ELSP_0EEEEEENS4_6LayoutINS5_IJSC_SC_SC_EEENS5_IJNSA_ILi0EEESU_SU_EEEEENS5_IJNS4_10UnderscoreESX_SX_EEEEENS4_13SM90_TMA_LOADENS4_14ComposedLayoutINS4_7SwizzleILi3ELi4ELi3EEENS4_18smem_ptr_flag_bitsILi16EEENSS_INS5_IJNSA_ILi8EEESF_EEENS5_IJSF_SC_EEEEEEEvNS4_8identityENS4_23SM90_TMA_LOAD_MULTICASTES1A_vS1B_EENS_8epilogue10collective18CollectiveEpilogueINS1E_23Sm100TmaWarpSpecializedILi3ELi2ELi16ELb1ELb0EEEJSH_NS5_IJNSS_ISF_SC_EENSS_INSA_ILi32EEESC_EEEEESI_SJ_SI_SJ_NS1E_6fusion15FusionCallbacksIS1I_NS1N_17LinearCombinationISI_fSI_fLNS_15FloatRoundStyleE2EEESH_S1M_JEEENS4_5SM1004TMEM4LOAD26SM100_TMEM_LOAD_16dp256b4xES10_NS11_INS12_ILi2ELi4ELi3EEES15_NSS_INS5_IJS16_S1K_EEENS5_IJS1K_SC_EEEEEEENS4_17SM75_U32x4_LDSM_NENS4_14SM90_TMA_STOREES21_NS4_17SM90_U32x4_STSM_NENS4_39AutoVectorizingCopyWithAssumedAlignmentILi128EEEEEEvvEEEEvNT_6ParamsE,@function
        .size           _ZN7cutlass13device_kernelINS_4gemm6kernel13GemmUniversalIN4cute5tupleIJiiiiEEENS1_10collective13CollectiveMmaINS1_35MainloopSm100TmaUmmaWarpSpecializedILi5ELi2ELi4ENS5_IJNS4_1CILi2EEENSA_ILi1EEESC_EEEEENS5_IJNSA_ILi64EEESF_NSA_ILi128EEEEEENS_6half_tENS5_IJlSC_lEEESI_SJ_NS4_8TiledMMAINS4_8MMA_AtomIJNS4_20SM100_MMA_F16BF16_SSISI_SI_fLi64ELi64ELNS4_4UMMA5MajorE0ELSO_0ELNSN_7ScaleInE0ELSP_0EEEEEENS4_6LayoutINS5_IJSC_SC_SC_EEENS5_IJNSA_ILi0EEESU_SU_EEEEENS5_IJNS4_10UnderscoreESX_SX_EEEEENS4_13SM90_TMA_LOADENS4_14ComposedLayoutINS4_7SwizzleILi3ELi4ELi3EEENS4_18smem_ptr_flag_bitsILi16EEENSS_INS5_IJNSA_ILi8EEESF_EEENS5_IJSF_SC_EEEEEEEvNS4_8identityENS4_23SM90_TMA_LOAD_MULTICASTES1A_vS1B_EENS_8epilogue10collective18CollectiveEpilogueINS1E_23Sm100TmaWarpSpecializedILi3ELi2ELi16ELb1ELb0EEEJSH_NS5_IJNSS_ISF_SC_EENSS_INSA_ILi32EEESC_EEEEESI_SJ_SI_SJ_NS1E_6fusion15FusionCallbacksIS1I_NS1N_17LinearCombinationISI_fSI_fLNS_15FloatRoundStyleE2EEESH_S1M_JEEENS4_5SM1004TMEM4LOAD26SM100_TMEM_LOAD_16dp256b4xES10_NS11_INS12_ILi2ELi4ELi3EEES15_NSS_INS5_IJS16_S1K_EEENS5_IJS1K_SC_EEEEEEENS4_17SM75_U32x4_LDSM_NENS4_14SM90_TMA_STOREES21_NS4_17SM90_U32x4_STSM_NENS4_39AutoVectorizingCopyWithAssumedAlignmentILi128EEEEEEvvEEEEvNT_6ParamsE,(.L_x_164 - _ZN7cutlass13device_kernelINS_4gemm6kernel13GemmUniversalIN4cute5tupleIJiiiiEEENS1_10collective13CollectiveMmaINS1_35MainloopSm100TmaUmmaWarpSpecializedILi5ELi2ELi4ENS5_IJNS4_1CILi2EEENSA_ILi1EEESC_EEEEENS5_IJNSA_ILi64EEESF_NSA_ILi128EEEEEENS_6half_tENS5_IJlSC_lEEESI_SJ_NS4_8TiledMMAINS4_8MMA_AtomIJNS4_20SM100_MMA_F16BF16_SSISI_SI_fLi64ELi64ELNS4_4UMMA5MajorE0ELSO_0ELNSN_7ScaleInE0ELSP_0EEEEEENS4_6LayoutINS5_IJSC_SC_SC_EEENS5_IJNSA_ILi0EEESU_SU_EEEEENS5_IJNS4_10UnderscoreESX_SX_EEEEENS4_13SM90_TMA_LOADENS4_14ComposedLayoutINS4_7SwizzleILi3ELi4ELi3EEENS4_18smem_ptr_flag_bitsILi16EEENSS_INS5_IJNSA_ILi8EEESF_EEENS5_IJSF_SC_EEEEEEEvNS4_8identityENS4_23SM90_TMA_LOAD_MULTICASTES1A_vS1B_EENS_8epilogue10collective18CollectiveEpilogueINS1E_23Sm100TmaWarpSpecializedILi3ELi2ELi16ELb1ELb0EEEJSH_NS5_IJNSS_ISF_SC_EENSS_INSA_ILi32EEESC_EEEEESI_SJ_SI_SJ_NS1E_6fusion15FusionCallbacksIS1I_NS1N_17LinearCombinationISI_fSI_fLNS_15FloatRoundStyleE2EEESH_S1M_JEEENS4_5SM1004TMEM4LOAD26SM100_TMEM_LOAD_16dp256b4xES10_NS11_INS12_ILi2ELi4ELi3EEES15_NSS_INS5_IJS16_S1K_EEENS5_IJS1K_SC_EEEEEEENS4_17SM75_U32x4_LDSM_NENS4_14SM90_TMA_STOREES21_NS4_17SM90_U32x4_STSM_NENS4_39AutoVectorizingCopyWithAssumedAlignmentILi128EEEEEEvvEEEEvNT_6ParamsE)
        .other          _ZN7cutlass13device_kernelINS_4gemm6kernel13GemmUniversalIN4cute5tupleIJiiiiEEENS1_10collective13CollectiveMmaINS1_35MainloopSm100TmaUmmaWarpSpecializedILi5ELi2ELi4ENS5_IJNS4_1CILi2EEENSA_ILi1EEESC_EEEEENS5_IJNSA_ILi64EEESF_NSA_ILi128EEEEEENS_6half_tENS5_IJlSC_lEEESI_SJ_NS4_8TiledMMAINS4_8MMA_AtomIJNS4_20SM100_MMA_F16BF16_SSISI_SI_fLi64ELi64ELNS4_4UMMA5MajorE0ELSO_0ELNSN_7ScaleInE0ELSP_0EEEEEENS4_6LayoutINS5_IJSC_SC_SC_EEENS5_IJNSA_ILi0EEESU_SU_EEEEENS5_IJNS4_10UnderscoreESX_SX_EEEEENS4_13SM90_TMA_LOADENS4_14ComposedLayoutINS4_7SwizzleILi3ELi4ELi3EEENS4_18smem_ptr_flag_bitsILi16EEENSS_INS5_IJNSA_ILi8EEESF_EEENS5_IJSF_SC_EEEEEEEvNS4_8identityENS4_23SM90_TMA_LOAD_MULTICASTES1A_vS1B_EENS_8epilogue10collective18CollectiveEpilogueINS1E_23Sm100TmaWarpSpecializedILi3ELi2ELi16ELb1ELb0EEEJSH_NS5_IJNSS_ISF_SC_EENSS_INSA_ILi32EEESC_EEEEESI_SJ_SI_SJ_NS1E_6fusion15FusionCallbacksIS1I_NS1N_17LinearCombinationISI_fSI_fLNS_15FloatRoundStyleE2EEESH_S1M_JEEENS4_5SM1004TMEM4LOAD26SM100_TMEM_LOAD_16dp256b4xES10_NS11_INS12_ILi2ELi4ELi3EEES15_NSS_INS5_IJS16_S1K_EEENS5_IJS1K_SC_EEEEEEENS4_17SM75_U32x4_LDSM_NENS4_14SM90_TMA_STOREES21_NS4_17SM90_U32x4_STSM_NENS4_39AutoVectorizingCopyWithAssumedAlignmentILi128EEEEEEvvEEEEvNT_6ParamsE,@"STO_CUDA_ENTRY STV_DEFAULT"
_ZN7cutlass13device_kernelINS_4gemm6kernel13GemmUniversalIN4cute5tupleIJiiiiEEENS1_10collective13CollectiveMmaINS1_35MainloopSm100TmaUmmaWarpSpecializedILi5ELi2ELi4ENS5_IJNS4_1CILi2EEENSA_ILi1EEESC_EEEEENS5_IJNSA_ILi64EEESF_NSA_ILi128EEEEEENS_6half_tENS5_IJlSC_lEEESI_SJ_NS4_8TiledMMAINS4_8MMA_AtomIJNS4_20SM100_MMA_F16BF16_SSISI_SI_fLi64ELi64ELNS4_4UMMA5MajorE0ELSO_0ELNSN_7ScaleInE0ELSP_0EEEEEENS4_6LayoutINS5_IJSC_SC_SC_EEENS5_IJNSA_ILi0EEESU_SU_EEEEENS5_IJNS4_10UnderscoreESX_SX_EEEEENS4_13SM90_TMA_LOADENS4_14ComposedLayoutINS4_7SwizzleILi3ELi4ELi3EEENS4_18smem_ptr_flag_bitsILi16EEENSS_INS5_IJNSA_ILi8EEESF_EEENS5_IJSF_SC_EEEEEEEvNS4_8identityENS4_23SM90_TMA_LOAD_MULTICASTES1A_vS1B_EENS_8epilogue10collective18CollectiveEpilogueINS1E_23Sm100TmaWarpSpecializedILi3ELi2ELi16ELb1ELb0EEEJSH_NS5_IJNSS_ISF_SC_EENSS_INSA_ILi32EEESC_EEEEESI_SJ_SI_SJ_NS1E_6fusion15FusionCallbacksIS1I_NS1N_17LinearCombinationISI_fSI_fLNS_15FloatRoundStyleE2EEESH_S1M_JEEENS4_5SM1004TMEM4LOAD26SM100_TMEM_LOAD_16dp256b4xES10_NS11_INS12_ILi2ELi4ELi3EEES15_NSS_INS5_IJS16_S1K_EEENS5_IJS1K_SC_EEEEEEENS4_17SM75_U32x4_LDSM_NENS4_14SM90_TMA_STOREES21_NS4_17SM90_U32x4_STSM_NENS4_39AutoVectorizingCopyWithAssumedAlignmentILi128EEEEEEvvEEEEvNT_6ParamsE:
[----:B------:R-:W1:Y:S01]  /*0000*/  LDC R1, c[0x0][0x37c] ;  /* 0x0000df00ff017b82 */ /* 0x000e620000000800 */
[----:B------:R-:W2:Y:S01]  /*0010*/  S2R R55, SR_TID.X ;  /* 0x0000000000377919 */ /* 0x000ea20000002100 */
[----:B------:R-:W3:Y:S01]  /*0020*/  LDCU.64 UR8, c[0x0][0x890] ;  /* 0x00011200ff0877ac */ /* 0x000ee20008000a00 */
[----:B------:R-:W-:Y:S02]  /*0030*/  PRMT R45, RZ, 0x7610, R45 ;  /* 0x00007610ff2d7816 */ /* 0x000fe4000000002d */
[----:B------:R-:W-:Y:S01]  /*0040*/  ELECT P3, URZ, PT ;  /* 0x0000000000ff782f */ /* 0x000fe20003860000 */
[----:B---3--:R-:W-:-:S04]  /*0050*/  UISETP.NE.U32.AND UP0, UPT, UR8, URZ, UPT ;  /* 0x000000ff0800728c */ /* 0x008fc8000bf05070 */
[----:B------:R-:W-:Y:S01]  /*0060*/  UISETP.NE.AND.EX UP0, UPT, UR9, URZ, UPT, UP0 ;  /* 0x000000ff0900728c */ /* 0x000fe2000bf05300 */
[----:B--2---:R-:W-:-:S05]  /*0070*/  SHF.R.U32.HI R46, RZ, 0x5, R55 ;  /* 0x00000005ff2e7819 */ /* 0x004fca0000011637 */
[----:B------:R-:W2:Y:S02]  /*0080*/  SHFL.IDX PT, R0, R46, RZ, 0x1f ;  /* 0x00001fff2e007589 */ /* 0x000ea400000e0000 */
[----:B--2---:R-:W-:Y:S01]  /*0090*/  R2UR UR18, R0 ;  /* 0x00000000001272ca */ /* 0x004fe200000e0000 */
[----:B-1----:R-:W-:-:S14]  /*00a0*/  BRA.U UP0, `(.L_x_0) ;  /* 0x0000000100307547 */ /* 0x002fdc000b800000 */
[----:B------:R-:W1:Y:S02]  /*00b0*/  LDCU.64 UR4, c[0x0][0x888] ;  /* 0x00011100ff0477ac */ /* 0x000e640008000a00 */
[----:B-1----:R-:W-:-:S04]  /*00c0*/  UISETP.NE.U32.AND UP0, UPT, UR4, URZ, UPT ;  /* 0x000000ff0400728c */ /* 0x002fc8000bf05070 */
[----:B------:R-:W-:-:S09]  /*00d0*/  UISETP.NE.AND.EX UP0, UPT, UR5, URZ, UPT, UP0 ;  /* 0x000000ff0500728c */ /* 0x000fd2000bf05300 */
[----:B------:R-:W-:Y:S05]  /*00e0*/  BRA.U !UP0, `(.L_x_1) ;  /* 0x0000000108147547 */ /* 0x000fea000b800000 */
[----:B------:R-:W1:Y:S01]  /*00f0*/  LDC.64 R26, c[0x0][0x888] ;  /* 0x00022200ff1a7b82 */ /* 0x000e620000000a00 */
[----:B------:R-:W1:Y:S02]  /*0100*/  LDCU.64 UR4, c[0x0][0x358] ;  /* 0x00006b00ff0477ac */ /* 0x000e640008000a00 */
[----:B-1----:R1:W5:Y:S01]  /*0110*/  LDG.E R26, desc[UR4][R26.64] ;  /* 0x000000041a1a7981 */ /* 0x002362000c1e1900 */
[----:B------:R-:W-:Y:S01]  /*0120*/  HFMA2 R45, -RZ, RZ, 0, 5.9604644775390625e-08 ;  /* 0x00000001ff2d7431 */ /* 0x000fe200000001ff */
[----:B------:R-:W-:Y:S05]  /*0130*/  BRA `(.L_x_0) ;  /* 0x00000000000c7947 */ /* 0x000fea0003800000 */
.L_x_1:
[----:B------:R-:W1:Y:S01]  /*0140*/  LDCU UR4, c[0x0][0x880] ;  /* 0x00011000ff0477ac */ /* 0x000e620008000800 */
[----:B------:R-:W-:Y:S01]  /*0150*/  HFMA2 R45, -RZ, RZ, 0, 5.9604644775390625e-08 ;  /* 0x00000001ff2d7431 */ /* 0x000fe200000001ff */
[----:B-1----:R-:W-:-:S07]  /*0160*/  MOV R26, UR4 ;  /* 0x00000004001a7c02 */ /* 0x002fce0008000f00 */
.L_x_0:
[----:B------:R-:W2:Y:S02]  /*0170*/  LDCU.64 UR4, c[0x0][0x8b0] ;  /* 0x00011600ff0477ac */ /* 0x000ea40008000a00 */
[----:B--2---:R-:W-:-:S04]  /*0180*/  UISETP.NE.U32.AND UP0, UPT, UR4, URZ, UPT ;  /* 0x000000ff0400728c */ /* 0x004fc8000bf05070 */
[----:B------:R-:W-:-:S09]  /*0190*/  UISETP.NE.AND.EX UP0, UPT, UR5, URZ, UPT, UP0 ;  /* 0x000000ff0500728c */ /* 0x000fd2000bf05300 */
[----:B------:R-:W-:Y:S05]  /*01a0*/  BRA.U UP0, `(.L_x_2) ;  /* 0x0000000100287547 */ /* 0x000fea000b800000 */
[----:B------:R-:W2:Y:S02]  /*01b0*/  LDCU.64 UR4, c[0x0][0x8a8] ;  /* 0x00011500ff0477ac */ /* 0x000ea40008000a00 */
[----:B--2---:R-:W-:-:S04]  /*01c0*/  UISETP.NE.U32.AND UP0, UPT, UR4, URZ, UPT ;  /* 0x000000ff0400728c */ /* 0x004fc8000bf05070 */
[----:B------:R-:W-:-:S09]  /*01d0*/  UISETP.NE.AND.EX UP0, UPT, UR5, URZ, UPT, UP0 ;  /* 0x000000ff0500728c */ /* 0x000fd2000bf05300 */
[----:B------:R-:W-:Y:S05]  /*01e0*/  BRA.U !UP0, `(.L_x_3) ;  /* 0x0000000108107547 */ /* 0x000fea000b800000 */
[----:B------:R-:W2:Y:S01]  /*01f0*/  LDC.64 R24, c[0x0][0x8a8] ;  /* 0x00022a00ff187b82 */ /* 0x000ea20000000a00 */
[----:B------:R-:W2:Y:S02]  /*0200*/  LDCU.64 UR4, c[0x0][0x358] ;  /* 0x00006b00ff0477ac */ /* 0x000ea40008000a00 */
[----:B--2---:R2:W5:Y:S01]  /*0210*/  LDG.E R24, desc[UR4][R24.64] ;  /* 0x0000000418187981 */ /* 0x004562000c1e1900 */
[----:B------:R-:W-:Y:S05]  /*0220*/  BRA `(.L_x_2) ;  /* 0x0000000000087947 */ /* 0x000fea0003800000 */
.L_x_3:
[----:B------:R-:W2:Y:S02]  /*0230*/  LDCU UR4, c[0x0][0x8a0] ;  /* 0x00011400ff0477ac */ /* 0x000ea40008000800 */
[----:B--2---:R-:W-:Y:S02]  /*0240*/  MOV R24, UR4 ;  /* 0x0000000400187c02 */ /* 0x004fe40008000f00 */
.L_x_2:
[----:B------:R-:W-:Y:S01]  /*0250*/  IMAD.U32 R0, RZ, RZ, UR18 ;  /* 0x00000012ff007e24 */ /* 0x000fe2000f8e00ff */
[----:B------:R-:W-:Y:S04]  /*0260*/  BSSY.RECONVERGENT B0, `(.L_x_4) ;  /* 0x000000c000007945 */ /* 0x000fe80003800200 */
[C---:B------:R-:W-:Y:S02]  /*0270*/  ISETP.NE.OR P1, PT, R0.reuse, 0x1, !P3 ;  /* 0x000000010000780c */ /* 0x040fe40005f25670 */
[----:B------:R-:W-:-:S11]  /*0280*/  ISETP.NE.OR P0, PT, R0, 0x3, !P3 ;  /* 0x000000030000780c */ /* 0x000fd60005f05670 */
[----:B------:R-:W-:Y:S05]  /*0290*/  @P1 BRA `(.L_x_5) ;  /* 0x0000000000201947 */ /* 0x000fea0003800000 */
[----:B------:R-:W3:Y:S02]  /*02a0*/  LDCU.64 UR4, c[0x0][0x348] ;  /* 0x00006900ff0477ac */ /* 0x000ee40008000a00 */
[----:B---3--:R-:W-:Y:S02]  /*02b0*/  UIADD3 UR6, UP1, UPT, UR4, 0x80, URZ ;  /* 0x0000008004067890 */ /* 0x008fe4000ff3e0ff */
[----:B------:R-:W-:Y:S02]  /*02c0*/  UIADD3 UR4, UP0, UPT, UR4, 0x180, URZ ;  /* 0x0000018004047890 */ /* 0x000fe4000ff1e0ff */
[----:B------:R-:W-:Y:S02]  /*02d0*/  UIADD3.X UR7, UPT, UPT, URZ, UR5, URZ, UP1, !UPT ;  /* 0x00000005ff077290 */ /* 0x000fe40008ffe4ff */
[----:B------:R-:W-:-:S07]  /*02e0*/  UIADD3.X UR5, UPT, UPT, URZ, UR5, URZ, UP0, !UPT ;  /* 0x00000005ff057290 */ /* 0x000fce00087fe4ff */
[----:B------:R3:W-:Y:S02]  /*02f0*/  UTMACCTL.PF [UR6] ;  /* 0x00000000060079b9 */ /* 0x0007e40008040000 */
[----:B------:R3:W-:Y:S02]  /*0300*/  UTMACCTL.PF [UR4] ;  /* 0x00000000040079b9 */ /* 0x0007e40008040000 */
[----:B---3--:R-:W-:Y:S01]  /*0310*/  NOP ;  /* 0x0000000000007918 */ /* 0x008fe20000000000 */
.L_x_5:
[----:B------:R-:W-:Y:S05]  /*0320*/  BSYNC.RECONVERGENT B0 ;  /* 0x0000000000007941 */ /* 0x000fea0003800200 */
.L_x_4:
[----:B------:R-:W-:Y:S04]  /*0330*/  BSSY.RECONVERGENT B0, `(.L_x_6) ;  /* 0x000000a000007945 */ /* 0x000fe80003800200 */
        /* <DEDUP_REMOVED lines=9> */
.L_x_7:
[----:B------:R-:W-:Y:S05]  /*03d0*/  BSYNC.RECONVERGENT B0 ;  /* 0x0000000000007941 */ /* 0x000fea0003800200 */
.L_x_6:
[----:B------:R-:W3:Y:S01]  /*03e0*/  LDCU.64 UR4, c[0x0][0x888] ;  /* 0x00011100ff0477ac */ /* 0x000ee20008000a00 */
[----:B------:R-:W-:Y:S02]  /*03f0*/  UISETP.EQ.U32.AND UP2, UPT, UR8, URZ, UPT ;  /* 0x000000ff0800728c */ /* 0x000fe4000bf42070 */
[----:B------:R-:W-:Y:S02]  /*0400*/  UPLOP3.LUT UP3, UPT, UPT, UPT, UPT, 0x80, 0x8 ;  /* 0x000000000008789c */ /* 0x000fe40003f6f070 */
[----:B---3--:R-:W-:-:S04]  /*0410*/  UISETP.NE.U32.AND UP0, UPT, UR4, URZ, UPT ;  /* 0x000000ff0400728c */ /* 0x008fc8000bf05070 */
[----:B------:R-:W-:-:S04]  /*0420*/  UISETP.NE.AND.EX UP1, UPT, UR5, URZ, UPT, UP0 ;  /* 0x000000ff0500728c */ /* 0x000fc8000bf25300 */
[----:B------:R-:W-:-:S04]  /*0430*/  UISETP.EQ.OR.EX UP4, UPT, UR9, URZ, !UP1, UP2 ;  /* 0x000000ff0900728c */ /* 0x000fc8000cf82720 */
[----:B------:R-:W-:-:S06]  /*0440*/  UP2UR UR4, UPR, URZ, 0x10 ;  /* 0x00000010ff047883 */ /* 0x000fcc0008000000 */
[----:B------:R-:W-:Y:S01]  /*0450*/  MOV R49, UR4 ;  /* 0x0000000400317c02 */ /* 0x000fe20008000f00 */
[----:B------:R-:W-:Y:S06]  /*0460*/  BRA.U !UP4, `(.L_x_8) ;  /* 0x000000010c207547 */ /* 0x000fec000b800000 */
[----:B------:R-:W-:Y:S01]  /*0470*/  UISETP.NE.U32.AND UP2, UPT, UR8, URZ, UPT ;  /* 0x000000ff0800728c */ /* 0x000fe2000bf45070 */
[----:B-----5:R-:W-:Y:S01]  /*0480*/  FSETP.NEU.AND P0, PT, R26, RZ, PT ;  /* 0x000000ff1a00720b */ /* 0x020fe20003f0d000 */
[----:B------:R-:W-:Y:S02]  /*0490*/  USEL UR4, URZ, 0xffffffff, UP1 ;  /* 0xffffffffff047887 */ /* 0x000fe40008800000 */
[----:B------:R-:W-:-:S10]  /*04a0*/  UISETP.NE.AND.EX UP2, UPT, UR9, URZ, UPT, UP2 ;  /* 0x000000ff0900728c */ /* 0x000fd4000bf45320 */
[----:B------:R-:W-:Y:S01]  /*04b0*/  VOTEU.ANY UP0, P0 ;  /* 0x0000000000ff7886 */ /* 0x000fe20000000100 */
[----:B------:R-:W-:-:S04]  /*04c0*/  @!UP2 USEL UR4, URZ, 0xffffffff, UP0 ;  /* 0xffffffffff04a887 */ /* 0x000fc80008000000 */
[----:B------:R-:W-:-:S04]  /*04d0*/  ULOP3.LUT UR4, UR4, 0x1, URZ, 0xc0, !UPT ;  /* 0x0000000104047892 */ /* 0x000fc8000f8ec0ff */
[----:B------:R-:W-:-:S11]  /*04e0*/  UISETP.NE.U32.AND UP3, UPT, UR4, 0x1, UPT ;  /* 0x000000010400788c */ /* 0x000fd6000bf65070 */
.L_x_8:
[----:B------:R-:W3:Y:S01]  /*04f0*/  SHFL.IDX PT, R2, R46, RZ, 0x1f ;  /* 0x00001fff2e027589 */ /* 0x000ee200000e0000 */
[----:B------:R-:W-:Y:S01]  /*0500*/  UISETP.NE.AND UP5, UPT, UR18, 0x2, UPT ;  /* 0x000000021200788c */ /* 0x000fe2000bfa5270 */
[----:B---3--:R-:W-:-:S13]  /*0510*/  ISETP.NE.AND P0, PT, R2, RZ, PT ;  /* 0x000000ff0200720c */ /* 0x008fda0003f05270 */
[----:B------:R-:W-:Y:S05]  /*0520*/  @P0 BRA `(.L_x_9) ;  /* 0x0000000000600947 */ /* 0x000fea0003800000 */
[----:B------:R-:W3:Y:S01]  /*0530*/  S2UR UR4, SR_CgaCtaId ;  /* 0x00000000000479c3 */ /* 0x000ee20000008800 */
[----:B------:R-:W-:Y:S01]  /*0540*/  UMOV UR5, 0x400 ;  /* 0x0000040000057882 */ /* 0x000fe20000000000 */
[----:B------:R-:W-:Y:S01]  /*0550*/  UMOV UR8, 0x1 ;  /* 0x0000000100087882 */ /* 0x000fe20000000000 */
[----:B------:R-:W-:Y:S01]  /*0560*/  UMOV UR6, 0x2 ;  /* 0x0000000200067882 */ /* 0x000fe20000000000 */
[----:B------:R-:W-:-:S04]  /*0570*/  UIADD3 UR8, UPT, UPT, -UR8, 0x100000, URZ ;  /* 0x0010000008087890 */ /* 0x000fc8000fffe1ff */
[----:B------:R-:W-:Y:S02]  /*0580*/  USHF.L.U32 UR9, UR8, 0xb, URZ ;  /* 0x0000000b08097899 */ /* 0x000fe400080006ff */
[----:B------:R-:W-:Y:S02]  /*0590*/  USHF.L.U32 UR8, UR8, 0x1, URZ ;  /* 0x0000000108087899 */ /* 0x000fe400080006ff */
[----:B------:R-:W-:-:S04]  /*05a0*/  UIADD3 UR6, UPT, UPT, -UR6, 0x100000, URZ ;  /* 0x0010000006067890 */ /* 0x000fc8000fffe1ff */
[----:B------:R-:W-:Y:S02]  /*05b0*/  USHF.L.U32 UR7, UR6, 0xb, URZ ;  /* 0x0000000b06077899 */ /* 0x000fe400080006ff */
[----:B------:R-:W-:Y:S01]  /*05c0*/  USHF.L.U32 UR6, UR6, 0x1, URZ ;  /* 0x0000000106067899 */ /* 0x000fe200080006ff */
[----:B------:R-:W-:Y:S01]  /*05d0*/  ELECT P0, URZ, PT ;  /* 0x0000000000ff782f */ /* 0x000fe20003800000 */
[----:B---3--:R-:W-:Y:S01]  /*05e0*/  ULEA UR4, UR4, UR5, 0x18 ;  /* 0x0000000504047291 */ /* 0x008fe2000f8ec0ff */
[----:B------:R-:W3:Y:S11]  /*05f0*/  FENCE.VIEW.ASYNC.S ;  /* 0x00000000000073c6 */ /* 0x000ef60000000000 */
[----:B---3--:R3:W4:Y:S01]  /*0600*/  SYNCS.EXCH.64 URZ, [UR4], UR8 ;  /* 0x0000000804ff75b2 */ /* 0x0087220008000100 */
[----:B------:R3:W1:Y:S01]  /*0610*/  SYNCS.EXCH.64 URZ, [UR4+0x28], UR6 ;  /* 0x0000280604ff75b2 */ /* 0x0006620008000100 */
        /* <DEDUP_REMOVED lines=8> */
[----:B------:R-:W-:Y:S01]  /*06a0*/  NOP ;  /* 0x0000000000007918 */ /* 0x000fe20000000000 */
.L_x_9:
[----:B------:R-:W2:Y:S01]  /*06b0*/  SHFL.IDX PT, R2, R46, RZ, 0x1f ;  /* 0x00001fff2e027589 */ /* 0x000ea200000e0000 */
[----:B------:R-:W-:Y:S01]  /*06c0*/  NOP ;  /* 0x0000000000007918 */ /* 0x000fe20000000000 */
[----:B--2---:R-:W-:-:S13]  /*06d0*/  ISETP.NE.AND P0, PT, R2, 0x1, PT ;  /* 0x000000010200780c */ /* 0x004fda0003f05270 */
[----:B------:R-:W-:Y:S05]  /*06e0*/  @P0 BRA `(.L_x_10) ;  /* 0x0000000000500947 */ /* 0x000fea0003800000 */
[----:B---3--:R-:W2:Y:S01]  /*06f0*/  S2UR UR4, SR_CgaCtaId ;  /* 0x00000000000479c3 */ /* 0x008ea20000008800 */
        /* <DEDUP_REMOVED lines=10> */
[----:B--2---:R-:W-:Y:S01]  /*07a0*/  ULEA UR4, UR4, UR5, 0x18 ;  /* 0x0000000504047291 */ /* 0x004fe2000f8ec0ff */
[----:B------:R-:W2:Y:S11]  /*07b0*/  FENCE.VIEW.ASYNC.S ;  /* 0x00000000000073c6 */ /* 0x000eb60000000000 */
[----:B--2---:R2:W3:Y:S01]  /*07c0*/  SYNCS.EXCH.64 URZ, [UR4+0x50], UR8 ;  /* 0x0000500804ff75b2 */ /* 0x0044e20008000100 */
[----:B------:R2:W1:Y:S01]  /*07d0*/  SYNCS.EXCH.64 URZ, [UR4+0x68], UR6 ;  /* 0x0000680604ff75b2 */ /* 0x0004620008000100 */
[----:B------:R2:W1:Y:S01]  /*07e0*/  SYNCS.EXCH.64 URZ, [UR4+0x58], UR8 ;  /* 0x0000580804ff75b2 */ /* 0x0004620008000100 */
[----:B------:R2:W1:Y:S01]  /*07f0*/  SYNCS.EXCH.64 URZ, [UR4+0x70], UR6 ;  /* 0x0000700604ff75b2 */ /* 0x0004620008000100 */
[----:B------:R2:W1:Y:S01]  /*0800*/  SYNCS.EXCH.64 URZ, [UR4+0x60], UR8 ;  /* 0x0000600804ff75b2 */ /* 0x0004620008000100 */
[----:B------:R2:W1:Y:S01]  /*0810*/  SYNCS.EXCH.64 URZ, [UR4+0x78], UR6 ;  /* 0x0000780604ff75b2 */ /* 0x0004620008000100 */
[----:B------:R-:W-:Y:S01]  /*0820*/  NOP ;  /* 0x0000000000007918 */ /* 0x000fe20000000000 */
.L_x_10:
[----:B------:R-:W4:Y:S01]  /*0830*/  SHFL.IDX PT, R2, R46, RZ, 0x1f ;  /* 0x00001fff2e027589 */ /* 0x000f2200000e0000 */
[----:B------:R-:W-:Y:S01]  /*0840*/  NOP ;  /* 0x0000000000007918 */ /* 0x000fe20000000000 */
[----:B----4-:R-:W-:-:S13]  /*0850*/  ISETP.NE.AND P0, PT, R2, 0x3, PT ;  /* 0x000000030200780c */ /* 0x010fda0003f05270 */
[----:B------:R-:W-:Y:S05]  /*0860*/  @P0 BRA `(.L_x_11) ;  /* 0x0000000000300947 */ /* 0x000fea0003800000 */
[----:B--23--:R-:W2:Y:S01]  /*0870*/  S2UR UR4, SR_CgaCtaId ;  /* 0x00000000000479c3 */ /* 0x00cea20000008800 */
[----:B------:R-:W-:Y:S01]  /*0880*/  UMOV UR6, 0x400 ;  /* 0x0000040000067882 */ /* 0x000fe20000000000 */
[----:B------:R-:W-:Y:S01]  /*0890*/  UMOV UR5, 0x20 ;  /* 0x0000002000057882 */ /* 0x000fe20000000000 */
[----:B------:R-:W-:Y:S01]  /*08a0*/  ELECT P0, URZ, PT ;  /* 0x0000000000ff782f */ /* 0x000fe20003800000 */
[----:B--2---:R-:W-:Y:S02]  /*08b0*/  ULEA UR6, UR4, UR6, 0x18 ;  /* 0x0000000604067291 */ /* 0x004fe4000f8ec0ff */
[----:B------:R-:W-:-:S04]  /*08c0*/  UIADD3 UR4, UPT, UPT, -UR5, 0x100000, URZ ;  /* 0x0010000005047890 */ /* 0x000fc8000fffe1ff */
[----:B------:R-:W-:Y:S02]  /*08d0*/  USHF.L.U32 UR5, UR4, 0xb, URZ ;  /* 0x0000000b04057899 */ /* 0x000fe400080006ff */
[----:B------:R-:W-:Y:S01]  /*08e0*/  USHF.L.U32 UR4, UR4, 0x1, URZ ;  /* 0x0000000104047899 */ /* 0x000fe200080006ff */
[----:B------:R-:W2:Y:S11]  /*08f0*/  FENCE.VIEW.ASYNC.S ;  /* 0x00000000000073c6 */ /* 0x000eb60000000000 */
[----:B--2---:R4:W2:Y:S01]  /*0900*/  SYNCS.EXCH.64 URZ, [UR6+0x80], UR4 ;  /* 0x0000800406ff75b2 */ /* 0x0048a20008000100 */
[----:B------:R4:W3:Y:S02]  /*0910*/  SYNCS.EXCH.64 URZ, [UR6+0x88], UR4 ;  /* 0x0000880406ff75b2 */ /* 0x0008e40008000100 */
[----:B----4-:R-:W-:Y:S01]  /*0920*/  NOP ;  /* 0x0000000000007918 */ /* 0x010fe20000000000 */
.L_x_11:
[----:B------:R-:W4:Y:S01]  /*0930*/  SHFL.IDX PT, R2, R46, RZ, 0x1f ;  /* 0x00001fff2e027589 */ /* 0x000f2200000e0000 */
[----:B------:R-:W-:Y:S01]  /*0940*/  NOP ;  /* 0x0000000000007918 */ /* 0x000fe20000000000 */
[----:B----4-:R-:W-:-:S13]  /*0950*/  ISETP.NE.AND P0, PT, R2, 0x4, PT ;  /* 0x000000040200780c */ /* 0x010fda0003f05270 */
[----:B------:R-:W-:Y:S05]  /*0960*/  @P0 BRA `(.L_x_12) ;  /* 0x00000000004c0947 */ /* 0x000fea0003800000 */
[----:B--23--:R-:W2:Y:S01]  /*0970*/  S2UR UR6, SR_CgaCtaId ;  /* 0x00000000000679c3 */ /* 0x00cea20000008800 */
[----:B------:R-:W-:Y:S01]  /*0980*/  UMOV UR4, 0x1e0 ;  /* 0x000001e000047882 */ /* 0x000fe20000000000 */
[----:B------:R-:W-:Y:S01]  /*0990*/  UMOV UR5, 0x400 ;  /* 0x0000040000057882 */ /* 0x000fe20000000000 */
[----:B------:R-:W-:Y:S01]  /*09a0*/  USEL UR4, UR4, 0x1a0, UP3 ;  /* 0x000001a004047887 */ /* 0x000fe20009800000 */
[----:B------:R-:W-:Y:S01]  /*09b0*/  UMOV UR8, 0x1 ;  /* 0x0000000100087882 */ /* 0x000fe20000000000 */
[----:B------:R-:W-:Y:S01]  /*09c0*/  ELECT P0, URZ, PT ;  /* 0x0000000000ff782f */ /* 0x000fe20003800000 */
[----:B------:R-:W-:-:S04]  /*09d0*/  UIADD3 UR8, UPT, UPT, -UR8, 0x100000, URZ ;  /* 0x0010000008087890 */ /* 0x000fc8000fffe1ff */
[----:B------:R-:W-:Y:S02]  /*09e0*/  USHF.L.U32 UR9, UR8, 0xb, URZ ;  /* 0x0000000b08097899 */ /* 0x000fe400080006ff */
[----:B------:R-:W-:Y:S02]  /*09f0*/  USHF.L.U32 UR8, UR8, 0x1, URZ ;  /* 0x0000000108087899 */ /* 0x000fe400080006ff */
[----:B--2---:R-:W-:Y:S02]  /*0a00*/  ULEA UR6, UR6, UR5, 0x18 ;  /* 0x0000000506067291 */ /* 0x004fe4000f8ec0ff */
[----:B------:R-:W-:-:S04]  /*0a10*/  UIADD3 UR4, UPT, UPT, -UR4, 0x100000, URZ ;  /* 0x0010000004047890 */ /* 0x000fc8000fffe1ff */
[----:B------:R-:W-:Y:S02]  /*0a20*/  USHF.L.U32 UR5, UR4, 0xb, URZ ;  /* 0x0000000b04057899 */ /* 0x000fe400080006ff */
[----:B------:R-:W-:Y:S01]  /*0a30*/  USHF.L.U32 UR4, UR4, 0x1, URZ ;  /* 0x0000000104047899 */ /* 0x000fe200080006ff */
[----:B------:R-:W2:Y:S03]  /*0a40*/  FENCE.VIEW.ASYNC.S ;  /* 0x00000000000073c6 */ /* 0x000ea60000000000 */
[----:B--2---:R4:W2:Y:S08]  /*0a50*/  SYNCS.EXCH.64 URZ, [UR6+0x90], UR8 ;  /* 0x0000900806ff75b2 */ /* 0x0048b00008000100 */
[----:B------:R4:W3:Y:S01]  /*0a60*/  SYNCS.EXCH.64 URZ, [UR6+0xa0], UR4 ;  /* 0x0000a00406ff75b2 */ /* 0x0008e20008000100 */
[----:B------:R4:W1:Y:S01]  /*0a70*/  SYNCS.EXCH.64 URZ, [UR6+0x98], UR8 ;  /* 0x0000980806ff75b2 */ /* 0x0008620008000100 */
[----:B------:R4:W1:Y:S02]  /*0a80*/  SYNCS.EXCH.64 URZ, [UR6+0xa8], UR4 ;  /* 0x0000a80406ff75b2 */ /* 0x0008640008000100 */
[----:B----4-:R-:W-:Y:S01]  /*0a90*/  NOP ;  /* 0x0000000000007918 */ /* 0x010fe20000000000 */
.L_x_12:
[----:B------:R-:W4:Y:S01]  /*0aa0*/  SHFL.IDX PT, R2, R46, RZ, 0x1f ;  /* 0x00001fff2e027589 */ /* 0x000f2200000e0000 */
[----:B------:R-:W-:Y:S01]  /*0ab0*/  NOP ;  /* 0x0000000000007918 */ /* 0x000fe20000000000 */
[----:B----4-:R-:W-:-:S13]  /*0ac0*/  ISETP.NE.AND P0, PT, R2, 0x5, PT ;  /* 0x000000050200780c */ /* 0x010fda0003f05270 */
[----:B------:R-:W-:Y:S05]  /*0ad0*/  @P0 BRA `(.L_x_13) ;  /* 0x0000000000580947 */ /* 0x000fea0003800000 */
[----:B--23--:R-:W2:Y:S01]  /*0ae0*/  S2UR UR4, SR_CgaCtaId ;  /* 0x00000000000479c3 */ /* 0x00cea20000008800 */
        /* <DEDUP_REMOVED lines=12> */
[----:B--2---:R4:W2:Y:S01]  /*0bb0*/  SYNCS.EXCH.64 URZ, [UR4+0xb0], UR8 ;  /* 0x0000b00804ff75b2 */ /* 0x0048a20008000100 */
[----:B------:R4:W3:Y:S01]  /*0bc0*/  SYNCS.EXCH.64 URZ, [UR4+0xd0], UR6 ;  /* 0x0000d00604ff75b2 */ /* 0x0008e20008000100 */
[----:B------:R4:W1:Y:S01]  /*0bd0*/  SYNCS.EXCH.64 URZ, [UR4+0xb8], UR8 ;  /* 0x0000b80804ff75b2 */ /* 0x0008620008000100 */
[----:B------:R4:W1:Y:S01]  /*0be0*/  SYNCS.EXCH.64 URZ, [UR4+0xd8], UR6 ;  /* 0x0000d80604ff75b2 */ /* 0x0008620008000100 */
[----:B------:R4:W1:Y:S01]  /*0bf0*/  SYNCS.EXCH.64 URZ, [UR4+0xc0], UR8 ;  /* 0x0000c00804ff75b2 */ /* 0x0008620008000100 */
[----:B------:R4:W1:Y:S01]  /*0c00*/  SYNCS.EXCH.64 URZ, [UR4+0xe0], UR6 ;  /* 0x0000e00604ff75b2 */ /* 0x0008620008000100 */
[----:B------:R4:W1:Y:S01]  /*0c10*/  SYNCS.EXCH.64 URZ, [UR4+0xc8], UR8 ;  /* 0x0000c80804ff75b2 */ /* 0x0008620008000100 */
[----:B------:R4:W1:Y:S02]  /*0c20*/  SYNCS.EXCH.64 URZ, [UR4+0xe8], UR6 ;  /* 0x0000e80604ff75b2 */ /* 0x0008640008000100 */
[----:B----4-:R-:W-:Y:S01]  /*0c30*/  NOP ;  /* 0x0000000000007918 */ /* 0x010fe20000000000 */
.L_x_13:
[----:B------:R-:W4:Y:S01]  /*0c40*/  SHFL.IDX PT, R2, R46, RZ, 0x1f ;  /* 0x00001fff2e027589 */ /* 0x000f2200000e0000 */
[----:B------:R-:W1:Y:S01]  /*0c50*/  S2UR UR54, SR_CgaCtaId ;  /* 0x00000000003679c3 */ /* 0x000e620000008800 */
[----:B------:R-:W-:Y:S01]  /*0c60*/  NOP ;  /* 0x0000000000007918 */ /* 0x000fe20000000000 */
[----:B----4-:R-:W-:-:S13]  /*0c70*/  ISETP.NE.AND P0, PT, R2, 0x3, PT ;  /* 0x000000030200780c */ /* 0x010fda0003f05270 */
[----:B-1----:R-:W-:Y:S05]  /*0c80*/  @P0 BRA `(.L_x_14) ;  /* 0x0000000000340947 */ /* 0x002fea0003800000 */
[----:B--23--:R-:W-:Y:S01]  /*0c90*/  UMOV UR4, 0x400 ;  /* 0x0000040000047882 */ /* 0x00cfe20000000000 */
[----:B------:R-:W-:Y:S01]  /*0ca0*/  UMOV UR6, 0x20 ;  /* 0x0000002000067882 */ /* 0x000fe20000000000 */
[----:B------:R-:W-:Y:S02]  /*0cb0*/  ULEA UR4, UR54, UR4, 0x18 ;  /* 0x0000000436047291 */ /* 0x000fe4000f8ec0ff */
[----:B------:R-:W-:-:S04]  /*0cc0*/  UIADD3 UR6, UPT, UPT, -UR6, 0x100000, URZ ;  /* 0x0010000006067890 */ /* 0x000fc8000fffe1ff */
[----:B------:R-:W-:Y:S02]  /*0cd0*/  USHF.L.U32 UR7, UR6, 0xb, URZ ;  /* 0x0000000b06077899 */ /* 0x000fe400080006ff */
[----:B------:R-:W-:Y:S01]  /*0ce0*/  USHF.L.U32 UR6, UR6, 0x1, URZ ;  /* 0x0000000106067899 */ /* 0x000fe200080006ff */
[----:B------:R-:W-:Y:S01]  /*0cf0*/  ELECT P0, URZ, PT ;  /* 0x0000000000ff782f */ /* 0x000fe20003800000 */
[----:B------:R-:W1:Y:S10]  /*0d00*/  FENCE.VIEW.ASYNC.S ;  /* 0x00000000000073c6 */ /* 0x000e740000000000 */
[----:B-1----:R1:W4:Y:S01]  /*0d10*/  SYNCS.EXCH.64 URZ, [UR4+0xf0], UR6 ;  /* 0x0000f00604ff75b2 */ /* 0x0023220008000100 */
[----:B------:R1:W2:Y:S01]  /*0d20*/  SYNCS.EXCH.64 URZ, [UR4+0x100], UR6 ;  /* 0x0001000604ff75b2 */ /* 0x0002a20008000100 */
[----:B------:R1:W3:Y:S01]  /*0d30*/  SYNCS.EXCH.64 URZ, [UR4+0xf8], UR6 ;  /* 0x0000f80604ff75b2 */ /* 0x0002e20008000100 */
[----:B------:R1:W1:Y:S01]  /*0d40*/  SYNCS.EXCH.64 URZ, [UR4+0x108], UR6 ;  /* 0x0001080604ff75b2 */ /* 0x0002620008000100 */
[----:B------:R-:W-:Y:S01]  /*0d50*/  NOP ;  /* 0x0000000000007918 */ /* 0x000fe20000000000 */
.L_x_14:
[----:B-123--:R-:W1:Y:S01]  /*0d60*/  LDCU UR4, c[0x0][0x36c] ;  /* 0x00006d80ff0477ac */ /* 0x00ee620008000800 */
[----:B------:R-:W-:Y:S01]  /*0d70*/  ISETP.NE.OR P3, PT, R0, 0x2, !P3 ;  /* 0x000000020000780c */ /* 0x000fe20005f65670 */
[----:B------:R-:W-:Y:S01]  /*0d80*/  NOP ;  /* 0x0000000000007918 */ /* 0x000fe20000000000 */
[----:B------:R-:W-:Y:S01]  /*0d90*/  LOP3.LUT R0, R55, 0x1f, RZ, 0xc0, !PT ;  /* 0x0000001f37007812 */ /* 0x000fe200078ec0ff */
[----:B------:R-:W-:Y:S02]  /*0da0*/  UISETP.NE.AND UP4, UPT, UR18, URZ, UPT ;  /* 0x000000ff1200728c */ /* 0x000fe4000bf85270 */
[----:B-1----:R-:W-:-:S09]  /*0db0*/  UISETP.EQ.U32.AND UP6, UPT, UR4, 0x1, UPT ;  /* 0x000000010400788c */ /* 0x002fd2000bfc2070 */
[----:B------:R-:W-:Y:S05]  /*0dc0*/  BRA.U !UP6, `(.L_x_15) ;  /* 0x000000010e087547 */ /* 0x000fea000b800000 */
[----:B----4-:R-:W-:Y:S01]  /*0dd0*/  UCGABAR_ARV ;  /* 0x00000000000079c7 */ /* 0x010fe20008000000 */
[----:B------:R-:W-:Y:S05]  /*0de0*/  BRA `(.L_x_16) ;  /* 0x0000000000047947 */ /* 0x000fea0003800000 */
.L_x_15:
[----:B----4-:R-:W-:Y:S01]  /*0df0*/  NOP ;  /* 0x0000000000007918 */ /* 0x010fe20000000000 */
.L_x_16:
[----:B------:R-:W1:Y:S01]  /*0e00*/  S2UR UR26, SR_CTAID.X ;  /* 0x00000000001a79c3 */ /* 0x000e620000002500 */
[----:B------:R-:W-:-:S05]  /*0e10*/  CS2R.32 R48, SR_CgaSize ;  /* 0x0000000000307805 */ /* 0x000fca0000008a00 */
[----:B------:R-:W-:-:S05]  /*0e20*/  IMAD R48, R48, -0xa0, RZ ;  /* 0xffffff6030307824 */ /* 0x000fca00078e02ff */
[----:B------:R-:W-:-:S14]  /*0e30*/  R2UR UR5, R48 ;  /* 0x00000000300572ca */ /* 0x000fdc00000e0000 */
[----:B------:R-:W2:Y:S01]  /*0e40*/  LDCU UR5, c[0x0][UR5+0x2b0] ;  /* 0x00005600050577ac */ /* 0x000ea20008000800 */
[----:B------:R-:W-:-:S05]  /*0e50*/  CS2R.32 R48, SR_CgaSize ;  /* 0x0000000000307805 */ /* 0x000fca0000008a00 */
[----:B------:R-:W-:-:S05]  /*0e60*/  IMAD R48, R48, -0xa0, RZ ;  /* 0xffffff6030307824 */ /* 0x000fca00078e02ff */
[----:B------:R-:W-:-:S14]  /*0e70*/  R2UR UR4, R48 ;  /* 0x00000000300472ca */ /* 0x000fdc00000e0000 */
[----:B------:R-:W3:Y:S01]  /*0e80*/  LDCU UR4, c[0x0][UR4+0x2b4] ;  /* 0x00005680040477ac */ /* 0x000ee20008000800 */
[----:B------:R-:W4:Y:S01]  /*0e90*/  S2UR UR27, SR_CTAID.Y ;  /* 0x00000000001b79c3 */ /* 0x000f220000002600 */
[----:B------:R-:W-:-:S05]  /*0ea0*/  CS2R.32 R48, SR_CgaSize ;  /* 0x0000000000307805 */ /* 0x000fca0000008a00 */
[----:B------:R-:W-:-:S05]  /*0eb0*/  IMAD R48, R48, -0xa0, RZ ;  /* 0xffffff6030307824 */ /* 0x000fca00078e02ff */
[----:B------:R-:W-:-:S14]  /*0ec0*/  R2UR UR6, R48 ;  /* 0x00000000300672ca */ /* 0x000fdc00000e0000 */
[----:B------:R-:W3:Y:S01]  /*0ed0*/  LDCU UR6, c[0x0][UR6+0x2a0] ;  /* 0x00005400060677ac */ /* 0x000ee20008000800 */
[----:B------:R-:W-:-:S05]  /*0ee0*/  CS2R.32 R48, SR_CgaSize ;  /* 0x0000000000307805 */ /* 0x000fca0000008a00 */
[----:B------:R-:W-:-:S05]  /*0ef0*/  IMAD R48, R48, -0xa0, RZ ;  /* 0xffffff6030307824 */ /* 0x000fca00078e02ff */
[----:B------:R-:W-:-:S14]  /*0f00*/  R2UR UR7, R48 ;  /* 0x00000000300772ca */ /* 0x000fdc00000e0000 */
[----:B------:R-:W3:Y:S01]  /*0f10*/  LDCU UR7, c[0x0][UR7+0x2a4] ;  /* 0x00005480070777ac */ /* 0x000ee20008000800 */
[----:B------:R-:W-:Y:S01]  /*0f20*/  USHF.L.U32 UR23, UR54, 0xb, URZ ;  /* 0x0000000b36177899 */ /* 0x000fe200080006ff */
[----:B------:R-:W3:Y:S01]  /*0f30*/  LDCU UR19, c[0x0][0xb24] ;  /* 0x00016480ff1377ac */ /* 0x000ee20008000800 */
[----:B------:R-:W3:Y:S01]  /*0f40*/  LDCU UR42, c[0x0][0xb24] ;  /* 0x00016480ff2a77ac */ /* 0x000ee20008000800 */
[----:B-1----:R-:W-:Y:S01]  /*0f50*/  I2FP.F32.U32 R3, UR26 ;  /* 0x0000001a00037c45 */ /* 0x002fe20008201000 */
[----:B------:R-:W1:Y:S04]  /*0f60*/  LDCU UR22, c[0x0][0xb30] ;  /* 0x00016600ff1677ac */ /* 0x000e680008000800 */
[----:B--2---:R-:W-:Y:S01]  /*0f70*/  FMUL R3, R3, UR5 ;  /* 0x0000000503037c20 */ /* 0x004fe20008400000 */
[----:B------:R-:W-:Y:S01]  /*0f80*/  ULOP3.LUT UR23, UR23, 0x800, URZ, 0xc0, !UPT ;  /* 0x0000080017177892 */ /* 0x000fe2000f8ec0ff */
[----:B----4-:R-:W-:-:S04]  /*0f90*/  I2FP.F32.U32 R2, UR27 ;  /* 0x0000001b00027c45 */ /* 0x010fc80008201000 */
[----:B------:R-:W2:Y:S01]  /*0fa0*/  F2I.U32.TRUNC.NTZ R3, R3 ;  /* 0x0000000300037305 */ /* 0x000ea2000020f000 */
[----:B---3--:R-:W-:-:S07]  /*0fb0*/  FMUL R2, R2, UR4 ;  /* 0x0000000402027c20 */ /* 0x008fce0008400000 */
[----:B------:R-:W3:Y:S01]  /*0fc0*/  F2I.U32.TRUNC.NTZ R2, R2 ;  /* 0x0000000200027305 */ /* 0x000ee2000020f000 */
[----:B--2---:R-:W-:Y:S02]  /*0fd0*/  R2UR UR5, R3 ;  /* 0x00000000030572ca */ /* 0x004fe400000e0000 */
[----:B---3--:R-:W-:Y:S02]  /*0fe0*/  R2UR UR4, R2 ;  /* 0x00000000020472ca */ /* 0x008fe400000e0000 */
[----:B------:R-:W-:-:S09]  /*0ff0*/  PRMT R2, RZ, 0x7610, R2 ;  /* 0x00007610ff027816 */ /* 0x000fd20000000002 */
[----:B------:R-:W-:-:S04]  /*1000*/  UIADD3 UR5, UPT, UPT, -UR5, URZ, URZ ;  /* 0x000000ff05057290 */ /* 0x000fc8000fffe1ff */
[----:B------:R-:W-:Y:S02]  /*1010*/  UIMAD UR5, UR6, UR5, UR26 ;  /* 0x00000005060572a4 */ /* 0x000fe4000f8e021a */
[----:B------:R-:W-:-:S04]  /*1020*/  UIADD3 UR4, UPT, UPT, -UR4, URZ, URZ ;  /* 0x000000ff04047290 */ /* 0x000fc8000fffe1ff */
[----:B------:R-:W-:Y:S01]  /*1030*/  IMAD.U32 R48, RZ, RZ, UR5 ;  /* 0x00000005ff307e24 */ /* 0x000fe2000f8e00ff */
[----:B------:R-:W-:-:S06]  /*1040*/  UIMAD UR4, UR7, UR4, UR27 ;  /* 0x00000004070472a4 */ /* 0x000fcc000f8e021b */
[----:B------:R-:W-:Y:S01]  /*1050*/  IMAD.U32 R47, RZ, RZ, UR4 ;  /* 0x00000004ff2f7e24 */ /* 0x000fe2000f8e00ff */
[----:B-1----:R-:W-:Y:S06]  /*1060*/  BRA.U UP4, `(.L_x_17) ;  /* 0x00000001042c7547 */ /* 0x002fec000b800000 */
[----:B------:R-:W-:Y:S02]  /*1070*/  R2UR UR4, R47 ;  /* 0x000000002f0472ca */ /* 0x000fe400000e0000 */
[----:B------:R-:W-:-:S11]  /*1080*/  R2UR UR6, R48 ;  /* 0x00000000300672ca */ /* 0x000fd600000e0000 */
[----:B------:R-:W-:-:S04]  /*1090*/  UISETP.NE.AND UP0, UPT, UR4, URZ, UPT ;  /* 0x000000ff0400728c */ /* 0x000fc8000bf05270 */
[----:B------:R-:W-:-:S04]  /*10a0*/  UISETP.EQ.OR UP0, UPT, UR6, URZ, !UP0 ;  /* 0x000000ff0600728c */ /* 0x000fc8000c702670 */
[----:B------:R-:W-:Y:S02]  /*10b0*/  USEL UR5, URZ, 0x1, !UP0 ;  /* 0x00000001ff057887 */ /* 0x000fe4000c000000 */
[----:B------:R-:W-:-:S04]  /*10c0*/  UISETP.NE.AND UP0, UPT, UR4, URZ, UPT ;  /* 0x000000ff0400728c */ /* 0x000fc8000bf05270 */
[----:B------:R-:W-:Y:S02]  /*10d0*/  USEL UR4, URZ, 0x2, UP0 ;  /* 0x00000002ff047887 */ /* 0x000fe40008000000 */
[----:B------:R-:W-:-:S04]  /*10e0*/  UISETP.NE.AND UP0, UPT, UR6, 0x1, UPT ;  /* 0x000000010600788c */ /* 0x000fc8000bf05270 */
[----:B------:R-:W-:-:S04]  /*10f0*/  USEL UR4, UR4, 0x2, UP0 ;  /* 0x0000000204047887 */ /* 0x000fc80008000000 */
[----:B------:R-:W-:-:S06]  /*1100*/  UIADD3 UR4, UPT, UPT, UR5, UR4, URZ ;  /* 0x0000000405047290 */ /* 0x000fcc000fffe0ff */
[----:B------:R-:W-:-:S07]  /*1110*/  IMAD.U32 R2, RZ, RZ, UR4 ;  /* 0x00000004ff027e24 */ /* 0x000fce000f8e00ff */
.L_x_17:
[----:B------:R-:W1:Y:S01]  /*1120*/  S2UR UR36, SR_CTAID.Z ;  /* 0x00000000002479c3 */ /* 0x000e620000002700 */
[----:B------:R-:W-:-:S09]  /*1130*/  UISETP.GE.AND UP0, UPT, UR19, 0x1, UPT ;  /* 0x000000011300788c */ /* 0x000fd2000bf06270 */
[----:B------:R-:W-:Y:S05]  /*1140*/  BRA.U !UP0, `(.L_x_18) ;  /* 0x0000000108d07547 */ /* 0x000fea000b800000 */
[----:B------:R-:W2:Y:S01]  /*1150*/  LDCU UR20, c[0x0][0xb0c] ;  /* 0x00016180ff1477ac */ /* 0x000ea20008000800 */
[----:B------:R-:W3:Y:S01]  /*1160*/  LDCU.128 UR12, c[0x0][0xb10] ;  /* 0x00016200ff0c77ac */ /* 0x000ee20008000c00 */
[----:B------:R-:W4:Y:S01]  /*1170*/  LDCU UR6, c[0x0][0x370] ;  /* 0x00006e00ff0677ac */ /* 0x000f220008000800 */
[----:B------:R-:W1:Y:S01]  /*1180*/  LDCU UR7, c[0x0][0x374] ;  /* 0x00006e80ff0777ac */ /* 0x000e620008000800 */
[----:B------:R-:W1:Y:S01]  /*1190*/  LDCU UR21, c[0x0][0xb20] ;  /* 0x00016400ff1577ac */ /* 0x000e620008000800 */
[----:B--2---:R-:W-:Y:S02]  /*11a0*/  UISETP.NE.AND UP0, UPT, UR20, 0x1, UPT ;  /* 0x000000011400788c */ /* 0x004fe4000bf05270 */
[----:B---3--:R-:W-:Y:S01]  /*11b0*/  UIMAD.WIDE.U32 UR4, UR26, UR12, URZ ;  /* 0x0000000c1a0472a5 */ /* 0x008fe2000f8e00ff */
[----:B------:R-:W2:Y:S01]  /*11c0*/  LDCU.64 UR8, c[0x0][0xb28] ;  /* 0x00016500ff0877ac */ /* 0x000ea20008000a00 */
[----:B----4-:R-:W-:Y:S02]  /*11d0*/  UIMAD.WIDE.U32 UR10, UR6, UR12, URZ ;  /* 0x0000000c060a72a5 */ /* 0x010fe4000f8e00ff */
[----:B------:R-:W-:-:S02]  /*11e0*/  USHF.R.U32.HI UR5, URZ, UR13, UR5 ;  /* 0x0000000dff057299 */ /* 0x000fc40008011605 */
[----:B------:R-:W-:Y:S02]  /*11f0*/  UISETP.NE.AND UP2, UPT, UR19, 0x1, UPT ;  /* 0x000000011300788c */ /* 0x000fe4000bf45270 */
[----:B------:R-:W-:Y:S01]  /*1200*/  USEL UR5, UR26, UR5, !UP0 ;  /* 0x000000051a057287 */ /* 0x000fe2000c000000 */
[----:B------:R-:W-:Y:S01]  /*1210*/  UMOV UR10, UR11 ;  /* 0x0000000b000a7c82 */ /* 0x000fe20008000000 */
[----:B------:R-:W-:Y:S02]  /*1220*/  UIMAD.WIDE.U32 UR16, UR27, UR15, URZ ;  /* 0x0000000f1b1072a5 */ /* 0x000fe4000f8e00ff */
[----:B------:R-:W-:Y:S02]  /*1230*/  @UP0 USHF.R.U32.HI UR6, URZ, UR13, UR10 ;  /* 0x0000000dff060299 */ /* 0x000fe4000801160a */
[----:B------:R-:W-:Y:S02]  /*1240*/  UISETP.NE.AND UP0, UPT, UR14, 0x1, UPT ;  /* 0x000000010e00788c */ /* 0x000fe4000bf05270 */
[----:B-1----:R-:W-:-:S02]  /*1250*/  UIMAD.WIDE.U32 UR10, UR7, UR15, URZ ;  /* 0x0000000f070a72a5 */ /* 0x002fc4000f8e00ff */
[----:B--2---:R-:W-:Y:S01]  /*1260*/  UIMAD.WIDE.U32 UR12, UR6, UR8, URZ ;  /* 0x00000008060c72a5 */ /* 0x004fe2000f8e00ff */
[----:B------:R-:W-:Y:S02]  /*1270*/  UMOV UR4, UR17 ;  /* 0x0000001100047c82 */ /* 0x000fe40008000000 */
[----:B------:R-:W-:Y:S02]  /*1280*/  USHF.R.U32.HI UR4, URZ, UR21, UR4 ;  /* 0x00000015ff047299 */ /* 0x000fe40008011604 */
[----:B------:R-:W-:Y:S02]  /*1290*/  UMOV UR10, UR11 ;  /* 0x0000000b000a7c82 */ /* 0x000fe40008000000 */
[----:B------:R-:W-:Y:S01]  /*12a0*/  UMOV UR12, UR13 ;  /* 0x0000000d000c7c82 */ /* 0x000fe20008000000 */
[----:B------:R-:W-:Y:S02]  /*12b0*/  @UP0 USHF.R.U32.HI UR7, URZ, UR21, UR10 ;  /* 0x00000015ff070299 */ /* 0x000fe4000801160a */
[----:B------:R-:W-:-:S02]  /*12c0*/  USEL UR4, UR27, UR4, !UP0 ;  /* 0x000000041b047287 */ /* 0x000fc4000c000000 */
[----:B------:R-:W-:Y:S02]  /*12d0*/  UIMAD.WIDE.U32 UR10, UR7, UR8, URZ ;  /* 0x00000008070a72a5 */ /* 0x000fe4000f8e00ff */
[----:B------:R-:W-:Y:S02]  /*12e0*/  @UP2 USHF.R.U32.HI UR6, URZ, UR9, UR12 ;  /* 0x00000009ff062299 */ /* 0x000fe4000801160c */
[----:B------:R-:W-:-:S03]  /*12f0*/  UIMAD.WIDE.U32 UR12, UR4, UR8, URZ ;  /* 0x00000008040c72a5 */ /* 0x000fc6000f8e00ff */
[----:B------:R-:W-:Y:S02]  /*1300*/  UMOV UR10, UR11 ;  /* 0x0000000b000a7c82 */ /* 0x000fe40008000000 */
[----:B------:R-:W-:Y:S02]  /*1310*/  @UP2 USHF.R.U32.HI UR7, URZ, UR9, UR10 ;  /* 0x00000009ff072299 */ /* 0x000fe4000801160a */
[----:B------:R-:W-:Y:S02]  /*1320*/  UIMAD UR10, UR6, UR19, URZ ;  /* 0x00000013060a72a4 */ /* 0x000fe4000f8e02ff */
[----:B------:R-:W-:-:S04]  /*1330*/  UIMAD UR7, UR7, UR19, URZ ;  /* 0x00000013070772a4 */ /* 0x000fc8000f8e02ff */
[----:B------:R-:W-:-:S03]  /*1340*/  UISETP.GE.AND UP0, UPT, UR4, UR7, UPT ;  /* 0x000000070400728c */ /* 0x000fc6000bf06270 */
[----:B------:R-:W-:Y:S01]  /*1350*/  UMOV UR7, UR13 ;  /* 0x0000000d00077c82 */ /* 0x000fe20008000000 */
[----:B------:R-:W-:Y:S02]  /*1360*/  UISETP.GE.OR UP0, UPT, UR5, UR10, UP0 ;  /* 0x0000000a0500728c */ /* 0x000fe40008706670 */
[----:B------:R-:W-:Y:S02]  /*1370*/  UIMAD.WIDE.U32 UR10, UR5, UR8, URZ ;  /* 0x00000008050a72a5 */ /* 0x000fe4000f8e00ff */
[----:B------:R-:W-:Y:S02]  /*1380*/  USHF.R.U32.HI UR7, URZ, UR9, UR7 ;  /* 0x00000009ff077299 */ /* 0x000fe40008011607 */
[----:B------:R-:W-:Y:S02]  /*1390*/  UIADD3 UR10, UPT, UPT, -UR4, URZ, URZ ;  /* 0x000000ff040a7290 */ /* 0x000fe4000fffe1ff */
[----:B------:R-:W-:Y:S02]  /*13a0*/  USEL UR7, UR4, UR7, !UP2 ;  /* 0x0000000704077287 */ /* 0x000fe4000d000000 */
[----:B------:R-:W-:Y:S01]  /*13b0*/  UIMAD UR10, UR14, UR10, UR27 ;  /* 0x0000000a0e0a72a4 */ /* 0x000fe2000f8e021b */
[----:B------:R-:W-:Y:S01]  /*13c0*/  @!UP0 UMOV UR8, UR11 ;  /* 0x0000000b00088c82 */ /* 0x000fe20008000000 */
[----:B------:R-:W-:-:S02]  /*13d0*/  UIADD3 UR11, UPT, UPT, -UR5, URZ, URZ ;  /* 0x000000ff050b7290 */ /* 0x000fc4000fffe1ff */
[----:B------:R-:W-:Y:S02]  /*13e0*/  @!UP0 USHF.R.U32.HI UR8, URZ, UR9, UR8 ;  /* 0x00000009ff088299 */ /* 0x000fe40008011608 */
[----:B------:R-:W-:Y:S02]  /*13f0*/  UIADD3 UR9, UPT, UPT, -UR7, URZ, URZ ;  /* 0x000000ff07097290 */ /* 0x000fe4000fffe1ff */
[----:B------:R-:W-:Y:S02]  /*1400*/  @!UP0 USEL UR8, UR5, UR8, !UP2 ;  /* 0x0000000805088287 */ /* 0x000fe4000d000000 */
[----:B------:R-:W-:Y:S02]  /*1410*/  UIMAD UR9, UR19, UR9, UR4 ;  /* 0x00000009130972a4 */ /* 0x000fe4000f8e0204 */
[----:B------:R-:W-:Y:S02]  /*1420*/  @!UP0 UIADD3 UR7, UPT, UPT, UR7, -UR8, URZ ;  /* 0x8000000807078290 */ /* 0x000fe4000fffe0ff */
[----:B------:R-:W-:-:S02]  /*1430*/  @!UP0 UIMAD UR6, UR9, UR6, UR8 ;  /* 0x00000006090682a4 */ /* 0x000fc4000f8e0208 */
[----:B------:R-:W-:Y:S02]  /*1440*/  @!UP0 UIMAD UR4, UR7, UR19, UR5 ;  /* 0x00000013070482a4 */ /* 0x000fe4000f8e0205 */
[----:B------:R-:W-:Y:S02]  /*1450*/  UIMAD UR26, UR20, UR11, UR26 ;  /* 0x0000000b141a72a4 */ /* 0x000fe4000f8e021a */
[----:B------:R-:W-:Y:S01]  /*1460*/  UIMAD UR27, UR4, UR14, UR10 ;  /* 0x0000000e041b72a4 */ /* 0x000fe2000f8e020a */
[----:B------:R-:W-:Y:S02]  /*1470*/  @!UP0 UMOV UR5, UR6 ;  /* 0x0000000600058c82 */ /* 0x000fe40008000000 */
[----:B------:R-:W-:-:S12]  /*1480*/  UIMAD UR26, UR5, UR20, UR26 ;  /* 0x00000014051a72a4 */ /* 0x000fd8000f8e021a */
.L_x_18:
[----:B------:R-:W-:-:S09]  /*1490*/  UISETP.NE.AND UP0, UPT, UR22, 0x1, UPT ;  /* 0x000000011600788c */ /* 0x000fd2000bf05270 */
[----:B------:R-:W-:Y:S05]  /*14a0*/  BRA.U UP0, `(.L_x_19) ;  /* 0x0000000100407547 */ /* 0x000fea000b800000 */
[----:B------:R-:W2:Y:S01]  /*14b0*/  LDCU.128 UR8, c[0x0][0xb10] ;  /* 0x00016200ff0877ac */ /* 0x000ea20008000c00 */
[----:B------:R-:W3:Y:S01]  /*14c0*/  LDCU UR12, c[0x0][0xb0c] ;  /* 0x00016180ff0c77ac */ /* 0x000ee20008000800 */
[----:B------:R-:W4:Y:S01]  /*14d0*/  LDCU UR13, c[0x0][0xb20] ;  /* 0x00016400ff0d77ac */ /* 0x000f220008000800 */
[----:B--2---:R-:W-:Y:S02]  /*14e0*/  UIMAD.WIDE.U32 UR4, UR26, UR8, URZ ;  /* 0x000000081a0472a5 */ /* 0x004fe4000f8e00ff */
[----:B------:R-:W-:Y:S02]  /*14f0*/  UIMAD.WIDE.U32 UR6, UR27, UR11, URZ ;  /* 0x0000000b1b0672a5 */ /* 0x000fe4000f8e00ff */
[----:B---3--:R-:W-:Y:S02]  /*1500*/  UISETP.NE.AND UP0, UPT, UR12, 0x1, UPT ;  /* 0x000000010c00788c */ /* 0x008fe4000bf05270 */
[----:B------:R-:W-:-:S03]  /*1510*/  USHF.R.U32.HI UR5, URZ, UR9, UR5 ;  /* 0x00000009ff057299 */ /* 0x000fc60008011605 */
[----:B------:R-:W-:Y:S01]  /*1520*/  UMOV UR4, UR7 ;  /* 0x0000000700047c82 */ /* 0x000fe20008000000 */
[----:B------:R-:W-:Y:S02]  /*1530*/  USEL UR5, UR26, UR5, !UP0 ;  /* 0x000000051a057287 */ /* 0x000fe4000c000000 */
[----:B------:R-:W-:Y:S02]  /*1540*/  UISETP.NE.AND UP0, UPT, UR10, 0x1, UPT ;  /* 0x000000010a00788c */ /* 0x000fe4000bf05270 */
[----:B----4-:R-:W-:-:S04]  /*1550*/  USHF.R.U32.HI UR4, URZ, UR13, UR4 ;  /* 0x0000000dff047299 */ /* 0x010fc80008011604 */
[----:B------:R-:W-:-:S04]  /*1560*/  USEL UR4, UR27, UR4, !UP0 ;  /* 0x000000041b047287 */ /* 0x000fc8000c000000 */
[----:B------:R-:W-:Y:S02]  /*1570*/  UIADD3 UR6, UPT, UPT, UR5, -UR4, URZ ;  /* 0x8000000405067290 */ /* 0x000fe4000fffe0ff */
[----:B------:R-:W-:Y:S02]  /*1580*/  UIADD3 UR4, UPT, UPT, -UR5, UR4, URZ ;  /* 0x0000000405047290 */ /* 0x000fe4000fffe1ff */
[----:B------:R-:W-:Y:S02]  /*1590*/  UIMAD UR27, UR6, UR10, UR27 ;  /* 0x0000000a061b72a4 */ /* 0x000fe4000f8e021b */
[----:B------:R-:W-:-:S12]  /*15a0*/  UIMAD UR26, UR4, UR12, UR26 ;  /* 0x0000000c041a72a4 */ /* 0x000fd8000f8e021a */
.L_x_19:
[----:B------:R-:W-:Y:S01]  /*15b0*/  UISETP.NE.AND UP0, UPT, UR18, 0x2, UPT ;  /* 0x000000021200788c */ /* 0x000fe2000bf05270 */
[----:B------:R-:W-:Y:S09]  /*15c0*/  BRA.U !UP6, `(.L_x_20) ;  /* 0x000000010e0c7547 */ /* 0x000ff2000b800000 */
[----:B------:R-:W-:Y:S01]  /*15d0*/  UCGABAR_WAIT ;  /* 0x0000000000007dc7 */ /* 0x000fe20008000000 */
[----:B------:R-:W-:Y:S01]  /*15e0*/  CCTL.IVALL ;  /* 0x00000000ff00798f */ /* 0x000fe20002000000 */
[----:B------:R-:W-:Y:S05]  /*15f0*/  BRA `(.L_x_21) ;  /* 0x0000000000047947 */ /* 0x000fea0003800000 */
.L_x_20:
[----:B------:R-:W-:Y:S06]  /*1600*/  BAR.SYNC.DEFER_BLOCKING 0x0 ;  /* 0x0000000000007b1d */ /* 0x000fec0000010000 */
.L_x_21:
[----:B------:R-:W-:Y:S05]  /*1610*/  BRA.U UP0, `(.L_x_22) ;  /* 0x00000015004c7547 */ /* 0x000fea000b800000 */
[----:B------:R-:W2:Y:S01]  /*1620*/  LDCU UR6, c[0x0][0x38c] ;  /* 0x00007180ff0677ac */ /* 0x000ea20008000800 */
[----:B------:R-:W-:Y:S01]  /*1630*/  PLOP3.LUT P1, PT, PT, PT, UP3, 0x80, 0x8 ;  /* 0x000000000008781c */ /* 0x000fe20003f2f038 */
[----:B------:R-:W-:Y:S01]  /*1640*/  IMAD.MOV.U32 R12, RZ, RZ, 0x1 ;  /* 0x00000001ff0c7424 */ /* 0x000fe200078e00ff */
[----:B------:R-:W-:Y:S01]  /*1650*/  ISETP.EQ.OR P2, PT, R0, RZ, P3 ;  /* 0x000000ff0000720c */ /* 0x000fe20001f42670 */
[----:B------:R-:W-:Y:S01]  /*1660*/  UISETP.NE.AND UP1, UPT, UR18, URZ, UPT ;  /* 0x000000ff1200728c */ /* 0x000fe2000bf25270 */
[----:B------:R-:W-:Y:S01]  /*1670*/  PLOP3.LUT P1, PT, P1, PT, PT, 0x8, 0x80 ;  /* 0x000000000080781c */ /* 0x000fe20000f2e170 */
[----:B------:R-:W-:Y:S01]  /*1680*/  USEL UR29, URZ, 0x1, UP5 ;  /* 0x00000001ff1d7887 */ /* 0x000fe2000a800000 */
[----:B------:R-:W-:Y:S01]  /*1690*/  CS2R R10, SRZ ;  /* 0x00000000000a7805 */ /* 0x000fe2000001ff00 */
[----:B------:R-:W-:Y:S01]  /*16a0*/  IMAD.MOV.U32 R9, RZ, RZ, RZ ;  /* 0x000000ffff097224 */ /* 0x000fe200078e00ff */
[----:B------:R-:W3:Y:S01]  /*16b0*/  LDCU UR44, c[0x0][0x370] ;  /* 0x00006e00ff2c77ac */ /* 0x000ee20008000800 */
[----:B------:R-:W-:Y:S01]  /*16c0*/  IMAD.MOV.U32 R8, RZ, RZ, 0x1 ;  /* 0x00000001ff087424 */ /* 0x000fe200078e00ff */
[----:B------:R-:W4:Y:S01]  /*16d0*/  LDCU.64 UR38, c[0x0][0x348] ;  /* 0x00006900ff2677ac */ /* 0x000f220008000a00 */
[----:B------:R-:W-:-:S02]  /*16e0*/  USHF.R.U32.HI UR48, URZ, 0x6, UR23 ;  /* 0x00000006ff307899 */ /* 0x000fc40008011617 */
[----:B--2---:R-:W-:Y:S02]  /*16f0*/  UIADD3 UR5, UPT, UPT, UR6, 0x7f, URZ ;  /* 0x0000007f06057890 */ /* 0x004fe4000fffe0ff */
[----:B------:R-:W-:Y:S02]  /*1700*/  UIADD3 UR49, UPT, UPT, UR6, 0xfe, URZ ;  /* 0x000000fe06317890 */ /* 0x000fe4000fffe0ff */
[----:B------:R-:W-:Y:S01]  /*1710*/  USHF.R.S32.HI UR4, URZ, 0x1f, UR5 ;  /* 0x0000001fff047899 */ /* 0x000fe20008011405 */
[----:B------:R-:W2:Y:S03]  /*1720*/  LDCU UR43, c[0x0][0x374] ;  /* 0x00006e80ff2b77ac */ /* 0x000ea60008000800 */
[----:B------:R-:W-:Y:S02]  /*1730*/  ULEA.HI UR4, UR4, UR5, URZ, 0x7 ;  /* 0x0000000504047291 */ /* 0x000fe4000f8f38ff */
[----:B------:R-:W-:-:S02]  /*1740*/  USEL UR29, UR29, 0x2, UP1 ;  /* 0x000000021d1d7887 */ /* 0x000fc40008800000 */
[----:B------:R-:W-:Y:S02]  /*1750*/  USHF.R.S32.HI UR46, URZ, 0x7, UR4 ;  /* 0x00000007ff2e7899 */ /* 0x000fe40008011404 */
[----:B------:R-:W-:Y:S02]  /*1760*/  UIADD3 UR4, UPT, UPT, UR6, -0x1, URZ ;  /* 0xffffffff06047890 */ /* 0x000fe4000fffe0ff */
[----:B------:R-:W-:Y:S02]  /*1770*/  UISETP.LT.U32.AND UP0, UPT, UR46, 0x5, UPT ;  /* 0x000000052e00788c */ /* 0x000fe4000bf01070 */
[----:B------:R-:W-:Y:S02]  /*1780*/  UISETP.GE.U32.AND UP2, UPT, UR4, -0xff, UPT ;  /* 0xffffff010400788c */ /* 0x000fe4000bf46070 */
[----:B------:R-:W-:Y:S01]  /*1790*/  USEL UR45, UR46, 0x5, UP0 ;  /* 0x000000052e2d7887 */ /* 0x000fe20008000000 */
[----:B------:R-:W-:-:S03]  /*17a0*/  UMOV UR21, URZ ;  /* 0x000000ff00157c82 */ /* 0x000fc60008000000 */
[----:B------:R-:W-:Y:S02]  /*17b0*/  UIADD3 UR22, UPT, UPT, UR45, -0x1, URZ ;  /* 0xffffffff2d167890 */ /* 0x000fe4000fffe0ff */
[----:B------:R-:W-:-:S03]  /*17c0*/  UIADD3 UR47, UPT, UPT, UR46, -UR45, URZ ;  /* 0x8000002d2e2f7290 */ /* 0x000fc6000fffe0ff */
[----:B------:R-:W-:-:S04]  /*17d0*/  @UP2 UIADD3 UR22, UPT, UPT, UR45, URZ, URZ ;  /* 0x000000ff2d162290 */ /* 0x000fc8000fffe0ff */
[----:B--234-:R-:W-:-:S12]  /*17e0*/  UIADD3 UR22, UPT, UPT, UR22, 0x1, URZ ;  /* 0x0000000116167890 */ /* 0x01cfd8000fffe0ff */
.L_x_42:
[----:B------:R-:W-:Y:S01]  /*17f0*/  UISETP.NE.AND UP0, UPT, UR54, URZ, UPT ;  /* 0x000000ff3600728c */ /* 0x000fe2000bf05270 */
[----:B------:R-:W2:Y:S08]  /*1800*/  S2UR UR54, SR_CgaCtaId ;  /* 0x00000000003679c3 */ /* 0x000eb00000008800 */
[----:B------:R-:W-:Y:S05]  /*1810*/  BRA.U UP0, `(.L_x_23) ;  /* 0x0000000100347547 */ /* 0x000fea000b800000 */
[----:B------:R-:W3:Y:S01]  /*1820*/  S2R R0, SR_CgaCtaId ;  /* 0x0000000000007919 */ /* 0x000ee20000008800 */
[----:B------:R-:W-:-:S04]  /*1830*/  MOV R2, 0x400 ;  /* 0x0000040000027802 */ /* 0x000fc80000000f00 */
[----:B---3--:R-:W-:Y:S02]  /*1840*/  LEA R0, R0, R2, 0x18 ;  /* 0x0000000200007211 */ /* 0x008fe400078ec0ff */
[----:B------:R-:W-:-:S03]  /*1850*/  SHF.L.U32 R2, R8, 0x1f, RZ ;  /* 0x0000001f08027819 */ /* 0x000fc600000006ff */
[----:B------:R-:W-:-:S04]  /*1860*/  IMAD R0, R9, 0x8, R0 ;  /* 0x0000000809007824 */ /* 0x000fc800078e0200 */
[----:B------:R-:W3:Y:S02]  /*1870*/  SYNCS.PHASECHK.TRANS64.TRYWAIT P0, [R0+URZ+0x100], R2 ;  /* 0x00010002000075a7 */ /* 0x000ee400080011ff */
[----:B---3--:R-:W-:Y:S05]  /*1880*/  @!P0 BRA `(.L_x_24) ;  /* 0x0000006000408947 */ /* 0x008fea0003800000 */
.L_x_123:
[----:B------:R-:W-:Y:S01]  /*1890*/  VIADD R9, R9, 0x1 ;  /* 0x0000000109097836 */ /* 0x000fe20000000000 */
[----:B------:R3:W-:Y:S04]  /*18a0*/  SYNCS.ARRIVE.TRANS64.A1T0 RZ, [R0+URZ+0xf0], RZ ;  /* 0x0000f0ff00ff79a7 */ /* 0x0007e800081000ff */
[----:B------:R-:W-:-:S04]  /*18b0*/  ISETP.NE.AND P0, PT, R9, 0x2, PT ;  /* 0x000000020900780c */ /* 0x000fc80003f05270 */
[----:B------:R-:W-:Y:S02]  /*18c0*/  SEL R9, R9, RZ, P0 ;  /* 0x000000ff09097207 */ /* 0x000fe40000000000 */
[----:B---3--:R-:W-:-:S04]  /*18d0*/  SEL R0, RZ, 0x1, P0 ;  /* 0x00000001ff007807 */ /* 0x008fc80000000000 */
[----:B------:R-:W-:-:S07]  /*18e0*/  LOP3.LUT R8, R8, R0, RZ, 0x3c, !PT ;  /* 0x0000000008087212 */ /* 0x000fce00078e3cff */
.L_x_23:
[----:B------:R-:W-:Y:S01]  /*18f0*/  UMOV UR13, 0x400 ;  /* 0x00000400000d7882 */ /* 0x000fe20000000000 */
[----:B------:R-:W-:Y:S01]  /*1900*/  SHF.L.U32 R0, R12, 0x1f, RZ ;  /* 0x0000001f0c007819 */ /* 0x000fe200000006ff */
[----:B--2---:R-:W-:Y:S02]  /*1910*/  ULEA UR13, UR54, UR13, 0x18 ;  /* 0x0000000d360d7291 */ /* 0x004fe4000f8ec0ff */
[----:B------:R-:W-:Y:S02]  /*1920*/  UISETP.GE.U32.AND UP0, UPT, UR49, 0xff, UPT ;  /* 0x000000ff3100788c */ /* 0x000fe4000bf06070 */
[----:B------:R-:W-:Y:S02]  /*1930*/  ULEA UR4, UR21, UR13, 0x3 ;  /* 0x0000000d15047291 */ /* 0x000fe4000f8e18ff */
[----:B------:R-:W-:Y:S02]  /*1940*/  USHF.L.U32 UR35, UR26, 0x6, URZ ;  /* 0x000000061a237899 */ /* 0x000fe400080006ff */
[----:B------:R-:W-:Y:S01]  /*1950*/  ULEA UR19, UR27, UR48, 0x6 ;  /* 0x000000301b137291 */ /* 0x000fe2000f8e30ff */
[----:B------:R-:W-:-:S04]  /*1960*/  UMOV UR14, URZ ;  /* 0x000000ff000e7c82 */ /* 0x000fc80008000000 */
[----:B------:R2:W3:Y:S01]  /*1970*/  SYNCS.PHASECHK.TRANS64.TRYWAIT P0, [UR4+0x28], R0 ;  /* 0x00002800ff0075a7 */ /* 0x0004e20008001104 */
[----:B------:R-:W-:Y:S06]  /*1980*/  BRA.U !UP0, `(.L_x_25) ;  /* 0x0000000108f07547 */ /* 0x000fec000b800000 */
[----:B------:R-:W-:Y:S01]  /*1990*/  UMOV UR15, URZ ;  /* 0x000000ff000f7c82 */ /* 0x000fe20008000000 */
[----:B------:R-:W-:-:S05]  /*19a0*/  UMOV UR4, UR21 ;  /* 0x0000001500047c82 */ /* 0x000fca0008000000 */
.L_x_31:
[----:B------:R-:W-:Y:S01]  /*19b0*/  ULEA UR33, UR4, UR13, 0x3 ;  /* 0x0000000d04217291 */ /* 0x000fe2000f8e18ff */
[----:B---3--:R-:W-:Y:S01]  /*19c0*/  @!P3 MOV R2, 0x8000 ;  /* 0x000080000002b802 */ /* 0x008fe20000000f00 */
[----:B-1-3--:R-:W-:Y:S10]  /*19d0*/  @P0 BRA `(.L_x_26) ;  /* 0x00000000000c0947 */ /* 0x00aff40003800000 */
[----:B------:R-:W-:-:S04]  /*19e0*/  SHF.L.U32 R3, R12, 0x1f, RZ ;  /* 0x0000001f0c037819 */ /* 0x000fc800000006ff */
[----:B------:R-:W3:Y:S02]  /*19f0*/  SYNCS.PHASECHK.TRANS64.TRYWAIT P0, [UR33+0x28], R3 ;  /* 0x00002803ff0075a7 */ /* 0x000ee40008001121 */
[----:B---3--:R-:W-:Y:S05]  /*1a00*/  @!P0 BRA `(.L_x_27) ;  /* 0x0000005c00f48947 */ /* 0x008fea0003800000 */
.L_x_26:
[----:B------:R3:W-:Y:S01]  /*1a10*/  @!P3 SYNCS.ARRIVE.TRANS64 RZ, [UR33], R2 ;  /* 0x00000002ffffb9a7 */ /* 0x0007e20008000021 */
[----:B------:R-:W-:-:S04]  /*1a20*/  ULOP3.LUT UR5, UR29, 0x2, URZ, 0xfc, !UPT ;  /* 0x000000021d057892 */ /* 0x000fc8000f8efcff */
[----:B------:R-:W-:-:S09]  /*1a30*/  UISETP.NE.AND UP0, UPT, UR5, 0x2, UPT ;  /* 0x000000020500788c */ /* 0x000fd2000bf05270 */
[----:B------:R-:W-:Y:S05]  /*1a40*/  BRA.U UP0, `(.L_x_28) ;  /* 0x0000000100047547 */ /* 0x000fea000b800000 */
[----:B-1----:R-:W-:Y:S05]  /*1a50*/  BPT.TRAP 0x1 ;  /* 0x000000040000795c */ /* 0x002fea0000300000 */
.L_x_28:
[----:B------:R-:W-:Y:S04]  /*1a60*/  BSSY.RECONVERGENT B0, `(.L_x_29) ;  /* 0x0000003000007945 */ /* 0x000fe80003800200 */
[----:B------:R-:W-:Y:S05]  /*1a70*/  @P2 BRA `(.L_x_30) ;  /* 0x0000000000042947 */ /* 0x000fea0003800000 */
[----:B-1----:R-:W-:Y:S05]  /*1a80*/  BPT.TRAP 0x1 ;  /* 0x000000040000795c */ /* 0x002fea0000300000 */
.L_x_30:
[----:B-1----:R-:W-:Y:S05]  /*1a90*/  BSYNC.RECONVERGENT B0 ;  /* 0x0000000000007941 */ /* 0x002fea0003800200 */
.L_x_29:
[----:B------:R-:W-:Y:S02]  /*1aa0*/  UIADD3 UR5, UPT, UPT, UR4, 0x1, URZ ;  /* 0x0000000104057890 */ /* 0x000fe4000fffe0ff */
[----:B------:R-:W-:Y:S02]  /*1ab0*/  ULEA UR24, UR4, UR13, 0xe ;  /* 0x0000000d04187291 */ /* 0x000fe4000f8e70ff */
[----:B------:R-:W-:Y:S02]  /*1ac0*/  UISETP.NE.AND UP0, UPT, UR5, 0x5, UPT ;  /* 0x000000050500788c */ /* 0x000fe4000bf05270 */
[----:B------:R-:W-:Y:S02]  /*1ad0*/  ULEA UR8, UR4, UR23, 0xd ;  /* 0x0000001704087291 */ /* 0x000fe4000f8e68ff */
[----:B------:R-:W-:Y:S02]  /*1ae0*/  USEL UR6, URZ, 0x1, UP0 ;  /* 0x00000001ff067887 */ /* 0x000fe40008000000 */
[----:B------:R-:W-:-:S02]  /*1af0*/  USEL UR21, UR5, URZ, UP0 ;  /* 0x000000ff05157287 */ /* 0x000fc40008000000 */
[----:B------:R-:W-:Y:S02]  /*1b00*/  UIADD3 UR4, UP0, UPT, UR38, 0x180, URZ ;  /* 0x0000018026047890 */ /* 0x000fe4000ff1e0ff */
[----:B------:R-:W-:Y:S01]  /*1b10*/  ULEA UR5, UR21, UR13, 0x3 ;  /* 0x0000000d15057291 */ /* 0x000fe2000f8e18ff */
[----:B------:R-:W-:Y:S01]  /*1b20*/  LOP3.LUT R12, R12, UR6, RZ, 0x3c, !PT ;  /* 0x000000060c0c7c12 */ /* 0x000fe2000f8e3cff */
[----:B------:R-:W-:Y:S02]  /*1b30*/  USHF.L.U32 UR34, UR15, 0x7, URZ ;  /* 0x000000070f227899 */ /* 0x000fe400080006ff */
[----:B------:R-:W-:Y:S01]  /*1b40*/  UIADD3 UR15, UPT, UPT, UR15, 0x1, URZ ;  /* 0x000000010f0f7890 */ /* 0x000fe2000fffe0ff */
[----:B--2---:R-:W-:Y:S01]  /*1b50*/  SHF.L.U32 R0, R12, 0x1f, RZ ;  /* 0x0000001f0c007819 */ /* 0x004fe200000006ff */
[----:B------:R-:W-:Y:S02]  /*1b60*/  UIADD3 UR6, UP1, UPT, UR38, 0x80, URZ ;  /* 0x0000008026067890 */ /* 0x000fe4000ff3e0ff */
[----:B------:R-:W-:Y:S01]  /*1b70*/  ULEA UR8, UR8, UR13, 0x1 ;  /* 0x0000000d08087291 */ /* 0x000fe2000f8e08ff */
[----:B------:R4:W1:Y:S01]  /*1b80*/  SYNCS.PHASECHK.TRANS64.TRYWAIT P0, [UR5+0x28], R0 ;  /* 0x00002800ff0075a7 */ /* 0x0008620008001105 */
[----:B------:R-:W-:-:S02]  /*1b90*/  UIADD3.X UR5, UPT, UPT, URZ, UR39, URZ, UP0, !UPT ;  /* 0x00000027ff057290 */ /* 0x000fc400087fe4ff */
[----:B------:R-:W-:Y:S02]  /*1ba0*/  UISETP.NE.AND UP0, UPT, UR15, UR22, UPT ;  /* 0x000000160f00728c */ /* 0x000fe4000bf05270 */
[----:B------:R-:W-:Y:S02]  /*1bb0*/  UIADD3.X UR7, UPT, UPT, URZ, UR39, URZ, UP1, !UPT ;  /* 0x00000027ff077290 */ /* 0x000fe40008ffe4ff */
[----:B------:R-:W-:Y:S02]  /*1bc0*/  UIADD3 UR32, UPT, UPT, UR24, 0x3400, URZ ;  /* 0x0000340018207890 */ /* 0x000fe4000fffe0ff */
[----:B------:R-:W-:Y:S02]  /*1bd0*/  UIADD3 UR26, UPT, UPT, UR34, 0x40, URZ ;  /* 0x00000040221a7890 */ /* 0x000fe4000fffe0ff */
[----:B------:R-:W-:Y:S02]  /*1be0*/  UIADD3 UR24, UPT, UPT, UR24, 0x5400, URZ ;  /* 0x0000540018187890 */ /* 0x000fe4000fffe0ff */
[----:B------:R-:W-:-:S02]  /*1bf0*/  UIADD3 UR16, UPT, UPT, UR8, 0x17400, URZ ;  /* 0x0001740008107890 */ /* 0x000fc4000fffe0ff */
[----:B------:R-:W-:Y:S01]  /*1c00*/  UIADD3 UR8, UPT, UPT, UR8, 0x19400, URZ ;  /* 0x0001940008087890 */ /* 0x000fe2000fffe0ff */
[----:B------:R-:W-:Y:S01]  /*1c10*/  UMOV UR30, 0x0 ;  /* 0x00000000001e7882 */ /* 0x000fe20000000000 */
[----:B------:R-:W-:Y:S01]  /*1c20*/  UMOV UR31, 0x10000000 ;  /* 0x10000000001f7882 */ /* 0x000fe20000000000 */
[----:B------:R-:W-:Y:S01]  /*1c30*/  UMOV UR25, UR33 ;  /* 0x0000002100197c82 */ /* 0x000fe20008000000 */
[----:B------:R-:W-:Y:S01]  /*1c40*/  UMOV UR27, UR35 ;  /* 0x00000023001b7c82 */ /* 0x000fe20008000000 */
[----:B------:R-:W-:Y:S01]  /*1c50*/  UMOV UR28, UR36 ;  /* 0x00000024001c7c82 */ /* 0x000fe20008000000 */
[----:B------:R-:W-:Y:S01]  /*1c60*/  UMOV UR14, 0x30000 ;  /* 0x00030000000e7882 */ /* 0x000fe20000000000 */
[----:B------:R-:W-:Y:S01]  /*1c70*/  UMOV UR17, UR33 ;  /* 0x0000002100117c82 */ /* 0x000fe20008000000 */
[----:B------:R-:W-:Y:S01]  /*1c80*/  UMOV UR20, UR36 ;  /* 0x0000002400147c82 */ /* 0x000fe20008000000 */
[----:B------:R-:W-:Y:S01]  /*1c90*/  UMOV UR18, UR34 ;  /* 0x0000002200127c82 */ /* 0x000fe20008000000 */
[----:B------:R-:W-:Y:S01]  /*1ca0*/  UTMALDG.3D [UR32], [UR6], desc[UR30] ;  /* 0x00001e20060075b4 */ /* 0x000fe20008011000 */
[----:B------:R-:W-:Y:S01]  /*1cb0*/  UMOV UR11, UR19 ;  /* 0x00000013000b7c82 */ /* 0x000fe20008000000 */
[----:B------:R-:W-:Y:S01]  /*1cc0*/  UMOV UR12, UR36 ;  /* 0x00000024000c7c82 */ /* 0x000fe20008000000 */
[----:B------:R-:W-:Y:S01]  /*1cd0*/  UMOV UR9, UR33 ;  /* 0x0000002100097c82 */ /* 0x000fe20008000000 */
[----:B------:R-:W-:Y:S01]  /*1ce0*/  UMOV UR10, UR26 ;  /* 0x0000001a000a7c82 */ /* 0x000fe20008000000 */
[----:B------:R-:W-:Y:S01]  /*1cf0*/  UTMALDG.3D [UR24], [UR6], desc[UR30] ;  /* 0x00001e18060075b4 */ /* 0x000fe20008011000 */
[----:B------:R-:W-:Y:S01]  /*1d00*/  UTMALDG.3D.MULTICAST [UR16], [UR4], UR14, desc[UR30] ;  /* 0x00001e10040073b4 */ /* 0x000fe2000801180e */
[----:B------:R2:W-:Y:S02]  /*1d10*/  UTMALDG.3D.MULTICAST [UR8], [UR4], UR14, desc[UR30] ;  /* 0x00001e08040073b4 */ /* 0x0005e4000801180e */
[----:B--2---:R-:W-:Y:S01]  /*1d20*/  UMOV UR14, UR22 ;  /* 0x00000016000e7c82 */ /* 0x004fe20008000000 */
[----:B------:R-:W-:Y:S01]  /*1d30*/  UMOV UR4, UR21 ;  /* 0x0000001500047c82 */ /* 0x000fe20008000000 */
[----:B----4-:R-:W-:Y:S05]  /*1d40*/  BRA.U UP0, `(.L_x_31) ;  /* 0xfffffffd00187547 */ /* 0x010fea000b83ffff */
.L_x_25:
[----:B------:R-:W-:Y:S01]  /*1d50*/  ULEA UR4, UR21, UR13, 0x3 ;  /* 0x0000000d15047291 */ /* 0x000fe2000f8e18ff */
[----:B--2---:R-:W-:Y:S01]  /*1d60*/  SHF.L.U32 R0, R12, 0x1f, RZ ;  /* 0x0000001f0c007819 */ /* 0x004fe200000006ff */
[----:B------:R-:W-:Y:S01]  /*1d70*/  @!P1 SYNCS.ARRIVE.TRANS64.A1T0 RZ, [UR13+0x88], RZ ;  /* 0x000088ffffff99a7 */ /* 0x000fe2000810000d */
[----:B------:R-:W-:-:S06]  /*1d80*/  UISETP.GT.AND UP0, UPT, UR46, UR45, UPT ;  /* 0x0000002d2e00728c */ /* 0x000fcc000bf04270 */
[----:B-1-3--:R1:W2:Y:S03]  /*1d90*/  SYNCS.PHASECHK.TRANS64.TRYWAIT P0, [UR4+0x28], R0 ;  /* 0x00002800ff0075a7 */ /* 0x00a2a60008001104 */
[----:B------:R-:W-:Y:S05]  /*1da0*/  BRA.U !UP0, `(.L_x_32) ;  /* 0x0000000108ec7547 */ /* 0x000fea000b800000 */
[----:B------:R-:W-:Y:S01]  /*1db0*/  UIADD3 UR15, UPT, UPT, UR47, UR14, URZ ;  /* 0x0000000e2f0f7290 */ /* 0x000fe2000fffe0ff */
[----:B------:R-:W-:-:S11]  /*1dc0*/  UMOV UR4, UR21 ;  /* 0x0000001500047c82 */ /* 0x000fd60008000000 */
.L_x_38:
[----:B------:R-:W-:Y:S01]  /*1dd0*/  ULEA UR33, UR4, UR13, 0x3 ;  /* 0x0000000d04217291 */ /* 0x000fe2000f8e18ff */
[----:B--2---:R-:W-:Y:S01]  /*1de0*/  @!P3 MOV R2, 0x8000 ;  /* 0x000080000002b802 */ /* 0x004fe20000000f00 */
[----:B--2-4-:R-:W-:Y:S10]  /*1df0*/  @P0 BRA `(.L_x_33) ;  /* 0x00000000000c0947 */ /* 0x014ff40003800000 */
[----:B------:R-:W-:-:S04]  /*1e00*/  SHF.L.U32 R3, R12, 0x1f, RZ ;  /* 0x0000001f0c037819 */ /* 0x000fc800000006ff */
[----:B------:R-:W2:Y:S02]  /*1e10*/  SYNCS.PHASECHK.TRANS64.TRYWAIT P0, [UR33+0x28], R3 ;  /* 0x00002803ff0075a7 */ /* 0x000ea40008001121 */
[----:B--2---:R-:W-:Y:S05]  /*1e20*/  @!P0 BRA `(.L_x_34) ;  /* 0x0000005c00048947 */ /* 0x004fea0003800000 */
.L_x_33:
[----:B------:R2:W-:Y:S01]  /*1e30*/  @!P3 SYNCS.ARRIVE.TRANS64 RZ, [UR33], R2 ;  /* 0x00000002ffffb9a7 */ /* 0x0005e20008000021 */
[----:B------:R-:W-:-:S04]  /*1e40*/  ULOP3.LUT UR5, UR29, 0x2, URZ, 0xfc, !UPT ;  /* 0x000000021d057892 */ /* 0x000fc8000f8efcff */
[----:B------:R-:W-:-:S09]  /*1e50*/  UISETP.NE.AND UP0, UPT, UR5, 0x2, UPT ;  /* 0x000000020500788c */ /* 0x000fd2000bf05270 */
[----:B------:R-:W-:Y:S05]  /*1e60*/  BRA.U UP0, `(.L_x_35) ;  /* 0x0000000100047547 */ /* 0x000fea000b800000 */
[----:B------:R-:W-:Y:S05]  /*1e70*/  BPT.TRAP 0x1 ;  /* 0x000000040000795c */ /* 0x000fea0000300000 */
.L_x_35:
[----:B------:R-:W-:Y:S04]  /*1e80*/  BSSY.RECONVERGENT B0, `(.L_x_36) ;  /* 0x0000003000007945 */ /* 0x000fe80003800200 */
[----:B------:R-:W-:Y:S05]  /*1e90*/  @P2 BRA `(.L_x_37) ;  /* 0x0000000000042947 */ /* 0x000fea0003800000 */
[----:B------:R-:W-:Y:S05]  /*1ea0*/  BPT.TRAP 0x1 ;  /* 0x000000040000795c */ /* 0x000fea0000300000 */
.L_x_37:
[----:B------:R-:W-:Y:S05]  /*1eb0*/  BSYNC.RECONVERGENT B0 ;  /* 0x0000000000007941 */ /* 0x000fea0003800200 */
.L_x_36:
        /* <DEDUP_REMOVED lines=11> */
[----:B-1----:R-:W-:Y:S01]  /*1f70*/  SHF.L.U32 R0, R12, 0x1f, RZ ;  /* 0x0000001f0c007819 */ /* 0x002fe200000006ff */
[----:B------:R-:W-:Y:S02]  /*1f80*/  UIADD3 UR6, UP1, UPT, UR38, 0x80, URZ ;  /* 0x0000008026067890 */ /* 0x000fe4000ff3e0ff */
[----:B------:R-:W-:Y:S01]  /*1f90*/  ULEA UR8, UR8, UR13, 0x1 ;  /* 0x0000000d08087291 */ /* 0x000fe2000f8e08ff */
[----:B------:R3:W4:Y:S01]  /*1fa0*/  SYNCS.PHASECHK.TRANS64.TRYWAIT P0, [UR5+0x28], R0 ;  /* 0x00002800ff0075a7 */ /* 0x0007220008001105 */
        /* <DEDUP_REMOVED lines=16> */
[----:B------:R-:W-:Y:S01]  /*20b0*/  UTMALDG.3D [UR32], [UR6], desc[UR30] ;  /* 0x00001e20060075b4 */ /* 0x000fe20008011000 */
[----:B------:R-:W-:Y:S01]  /*20c0*/  UMOV UR18, UR34 ;  /* 0x0000002200127c82 */ /* 0x000fe20008000000 */
[----:B------:R-:W-:Y:S01]  /*20d0*/  UMOV UR11, UR19 ;  /* 0x00000013000b7c82 */ /* 0x000fe20008000000 */
[----:B------:R-:W-:Y:S01]  /*20e0*/  UMOV UR12, UR36 ;  /* 0x00000024000c7c82 */ /* 0x000fe20008000000 */
[----:B------:R-:W-:Y:S01]  /*20f0*/  UMOV UR9, UR33 ;  /* 0x0000002100097c82 */ /* 0x000fe20008000000 */
[----:B------:R-:W-:Y:S01]  /*2100*/  UMOV UR10, UR26 ;  /* 0x0000001a000a7c82 */ /* 0x000fe20008000000 */
[----:B------:R-:W-:Y:S01]  /*2110*/  UTMALDG.3D [UR24], [UR6], desc[UR30] ;  /* 0x00001e18060075b4 */ /* 0x000fe20008011000 */
[----:B------:R-:W-:Y:S01]  /*2120*/  UTMALDG.3D.MULTICAST [UR16], [UR4], UR37, desc[UR30] ;  /* 0x00001e10040073b4 */ /* 0x000fe20008011825 */
[----:B------:R1:W-:Y:S02]  /*2130*/  UTMALDG.3D.MULTICAST [UR8], [UR4], UR37, desc[UR30] ;  /* 0x00001e08040073b4 */ /* 0x0003e40008011825 */
[----:B-1----:R-:W-:Y:S01]  /*2140*/  UMOV UR4, UR21 ;  /* 0x0000001500047c82 */ /* 0x002fe20008000000 */
[----:B---3--:R-:W-:Y:S05]  /*2150*/  BRA.U UP0, `(.L_x_38) ;  /* 0xfffffffd001c7547 */ /* 0x008fea000b83ffff */
.L_x_32:
[C---:B------:R-:W-:Y:S01]  /*2160*/  LEA R3, R11.reuse, UR13, 0x3 ;  /* 0x0000000d0b037c11 */ /* 0x040fe2000f8e18ff */
[----:B------:R-:W-:Y:S01]  /*2170*/  NOP ;  /* 0x0000000000007918 */ /* 0x000fe20000000000 */
[----:B-1----:R-:W-:Y:S02]  /*2180*/  SHF.L.U32 R0, R10, 0x1f, RZ ;  /* 0x0000001f0a007819 */ /* 0x002fe400000006ff */
[----:B------:R-:W-:Y:S02]  /*2190*/  LEA R4, R11, UR13, 0x4 ;  /* 0x0000000d0b047c11 */ /* 0x000fe4000f8e20ff */
[----:B--2-4-:R-:W1:Y:S02]  /*21a0*/  SYNCS.PHASECHK.TRANS64.TRYWAIT P0, [R3+URZ+0x90], R0 ;  /* 0x00009000030075a7 */ /* 0x014e6400080011ff */
[----:B-1----:R-:W-:Y:S05]  /*21b0*/  @!P0 BRA `(.L_x_39) ;  /* 0x0000005800388947 */ /* 0x002fea0003800000 */
.L_x_126:
[----:B------:R-:W2:Y:S01]  /*21c0*/  LDS.128 R4, [R4+0x120] ;  /* 0x0001200004047984 */ /* 0x000ea20000000c00 */
[----:B------:R-:W-:Y:S01]  /*21d0*/  UISETP.GE.AND UP0, UPT, UR42, 0x1, UPT ;  /* 0x000000012a00788c */ /* 0x000fe2000bf06270 */
[----:B------:R-:W-:Y:S01]  /*21e0*/  @!PT LDS RZ, [RZ] ;  /* 0x00000000fffff984 */ /* 0x000fe20000000800 */
[----:B------:R-:W-:Y:S01]  /*21f0*/  @!PT LDS RZ, [RZ] ;  /* 0x00000000fffff984 */ /* 0x000fe20000000800 */
[----:B------:R-:W-:Y:S01]  /*2200*/  @!PT LDS RZ, [RZ] ;  /* 0x00000000fffff984 */ /* 0x000fe20000000800 */
[----:B------:R-:W-:Y:S01]  /*2210*/  @!PT LDS RZ, [RZ] ;  /* 0x00000000fffff984 */ /* 0x000fe20000000800 */
[----:B------:R3:W-:Y:S06]  /*2220*/  MEMBAR.ALL.CTA ;  /* 0x0000000000007992 */ /* 0x0007ec0000008000 */
[----:B---3--:R-:W3:Y:S01]  /*2230*/  FENCE.VIEW.ASYNC.S ;  /* 0x00000000000073c6 */ /* 0x008ee20000000000 */
[----:B--2---:R-:W-:-:S13]  /*2240*/  LOP3.LUT P0, RZ, R6, 0x1, RZ, 0xc0, !PT ;  /* 0x0000000106ff7812 */ /* 0x004fda000780c0ff */
[----:B---3--:R-:W-:Y:S01]  /*2250*/  VOTEU.ANY UP1, P0 ;  /* 0x0000000000ff7886 */ /* 0x008fe20000020100 */
[----:B------:R-:W-:-:S13]  /*2260*/  PLOP3.LUT P0, PT, PT, PT, UP1, 0x80, 0x8 ;  /* 0x000000000008781c */ /* 0x000fda0003f0f018 */
[----:B-1----:R-:W-:Y:S02]  /*2270*/  @P0 LOP3.LUT R0, R5, 0xffff, RZ, 0xc0, !PT ;  /* 0x0000ffff05000812 */ /* 0x002fe400078ec0ff */
[----:B------:R-:W-:Y:S02]  /*2280*/  @P0 MOV R2, R4 ;  /* 0x0000000400020202 */ /* 0x000fe40000000f00 */
[----:B------:R-:W-:Y:S01]  /*2290*/  @P0 R2UR UR5, R0 ;  /* 0x00000000000502ca */ /* 0x000fe200000e0000 */
[----:B------:R-:W-:Y:S01]  /*22a0*/  VIADD R0, R3, 0xa0 ;  /* 0x000000a003007836 */ /* 0x000fe20000000000 */
[----:B------:R-:W-:Y:S02]  /*22b0*/  @P0 SHF.R.U32.HI R4, RZ, 0x10, R5 ;  /* 0x00000010ff040819 */ /* 0x000fe40000011605 */
[----:B------:R-:W-:Y:S02]  /*22c0*/  @P0 R2UR UR6, R2 ;  /* 0x00000000020602ca */ /* 0x000fe400000e0000 */
[----:B------:R-:W-:-:S02]  /*22d0*/  PRMT R0, RZ, 0x654, R0 ;  /* 0x00000654ff007816 */ /* 0x000fc40000000000 */
[----:B------:R-:W-:Y:S02]  /*22e0*/  @P0 R2UR UR4, R4 ;  /* 0x00000000040402ca */ /* 0x000fe400000e0000 */
[----:B------:R1:W-:Y:S03]  /*22f0*/  SYNCS.ARRIVE.TRANS64.RED.A1T0 RZ, [R0+URZ], RZ ;  /* 0x000000ff00ff79a7 */ /* 0x0003e600081004ff */
[----:B------:R-:W-:-:S04]  /*2300*/  @UP1 UMOV UR40, UR5 ;  /* 0x0000000500281c82 */ /* 0x000fc80008000000 */
[----:B------:R-:W-:-:S04]  /*2310*/  @UP1 UMOV UR41, UR6 ;  /* 0x0000000600291c82 */ /* 0x000fc80008000000 */
[----:B------:R-:W-:Y:S01]  /*2320*/  @UP1 UMOV UR36, UR4 ;  /* 0x0000000400241c82 */ /* 0x000fe20008000000 */
[----:B------:R-:W-:Y:S05]  /*2330*/  BRA.U !UP0, `(.L_x_40) ;  /* 0x0000000108d47547 */ /* 0x000fea000b800000 */
[----:B------:R-:W2:Y:S01]  /*2340*/  LDCU.128 UR16, c[0x0][0xb10] ;  /* 0x00016200ff1077ac */ /* 0x000ea20008000c00 */
[----:B------:R-:W3:Y:S01]  /*2350*/  LDCU UR12, c[0x0][0xb20] ;  /* 0x00016400ff0c77ac */ /* 0x000ee20008000800 */
[----:B------:R-:W4:Y:S01]  /*2360*/  LDCU UR20, c[0x0][0xb0c] ;  /* 0x00016180ff1477ac */ /* 0x000f220008000800 */
[----:B------:R-:W1:Y:S01]  /*2370*/  LDCU.64 UR8, c[0x0][0xb28] ;  /* 0x00016500ff0877ac */ /* 0x000e620008000a00 */
[----:B------:R-:W-:Y:S02]  /*2380*/  UISETP.NE.AND UP3, UPT, UR42, 0x1, UPT ;  /* 0x000000012a00788c */ /* 0x000fe4000bf65270 */
[----:B--2---:R-:W-:Y:S02]  /*2390*/  UIMAD.WIDE.U32 UR6, UR43, UR19, URZ ;  /* 0x000000132b0672a5 */ /* 0x004fe4000f8e00ff */
[----:B------:R-:W-:Y:S02]  /*23a0*/  UIMAD.WIDE.U32 UR4, UR44, UR16, URZ ;  /* 0x000000102c0472a5 */ /* 0x000fe4000f8e00ff */
[----:B------:R-:W-:-:S02]  /*23b0*/  UISETP.NE.AND UP0, UPT, UR18, 0x1, UPT ;  /* 0x000000011200788c */ /* 0x000fc4000bf05270 */
[----:B------:R-:W-:Y:S01]  /*23c0*/  UIMAD.WIDE.U32 UR24, UR40, UR19, URZ ;  /* 0x00000013281872a5 */ /* 0x000fe2000f8e00ff */
[----:B------:R-:W-:Y:S02]  /*23d0*/  UMOV UR6, UR7 ;  /* 0x0000000700067c82 */ /* 0x000fe40008000000 */
[----:B------:R-:W-:Y:S01]  /*23e0*/  UMOV UR4, UR5 ;  /* 0x0000000500047c82 */ /* 0x000fe20008000000 */
[----:B---3--:R-:W-:Y:S02]  /*23f0*/  USHF.R.U32.HI UR6, URZ, UR12, UR6 ;  /* 0x0000000cff067299 */ /* 0x008fe40008011606 */
[----:B----4-:R-:W-:Y:S02]  /*2400*/  UISETP.NE.AND UP2, UPT, UR20, 0x1, UPT ;  /* 0x000000011400788c */ /* 0x010fe4000bf45270 */
[----:B------:R-:W-:Y:S02]  /*2410*/  USHF.R.U32.HI UR4, URZ, UR17, UR4 ;  /* 0x00000011ff047299 */ /* 0x000fe40008011604 */
[----:B------:R-:W-:-:S02]  /*2420*/  USEL UR5, UR43, UR6, !UP0 ;  /* 0x000000062b057287 */ /* 0x000fc4000c000000 */
[----:B------:R-:W-:Y:S02]  /*2430*/  USEL UR6, UR44, UR4, !UP2 ;  /* 0x000000042c067287 */ /* 0x000fe4000d000000 */
[----:B-1----:R-:W-:Y:S01]  /*2440*/  UIMAD.WIDE.U32 UR10, UR5, UR8, URZ ;  /* 0x00000008050a72a5 */ /* 0x002fe2000f8e00ff */
[----:B------:R-:W-:Y:S01]  /*2450*/  UMOV UR4, UR25 ;  /* 0x0000001900047c82 */ /* 0x000fe20008000000 */
[----:B------:R-:W-:Y:S02]  /*2460*/  UIMAD.WIDE.U32 UR14, UR41, UR16, URZ ;  /* 0x00000010290e72a5 */ /* 0x000fe4000f8e00ff */
[----:B------:R-:W-:-:S03]  /*2470*/  UIMAD.WIDE.U32 UR24, UR6, UR8, URZ ;  /* 0x00000008061872a5 */ /* 0x000fc6000f8e00ff */
[----:B------:R-:W-:Y:S01]  /*2480*/  UMOV UR10, UR11 ;  /* 0x0000000b000a7c82 */ /* 0x000fe20008000000 */
[----:B------:R-:W-:Y:S02]  /*2490*/  USHF.R.U32.HI UR4, URZ, UR12, UR4 ;  /* 0x0000000cff047299 */ /* 0x000fe40008011604 */
[----:B------:R-:W-:Y:S01]  /*24a0*/  @UP3 USHF.R.U32.HI UR5, URZ, UR9, UR10 ;  /* 0x00000009ff053299 */ /* 0x000fe2000801160a */
[----:B------:R-:W-:Y:S01]  /*24b0*/  UMOV UR14, UR15 ;  /* 0x0000000f000e7c82 */ /* 0x000fe20008000000 */
[----:B------:R-:W-:Y:S01]  /*24c0*/  UMOV UR24, UR25 ;  /* 0x0000001900187c82 */ /* 0x000fe20008000000 */
[----:B------:R-:W-:Y:S02]  /*24d0*/  USHF.R.U32.HI UR17, URZ, UR17, UR14 ;  /* 0x00000011ff117299 */ /* 0x000fe4000801160e */
[----:B------:R-:W-:Y:S02]  /*24e0*/  USEL UR4, UR40, UR4, !UP0 ;  /* 0x0000000428047287 */ /* 0x000fe4000c000000 */
[----:B------:R-:W-:-:S02]  /*24f0*/  @UP3 USHF.R.U32.HI UR6, URZ, UR9, UR24 ;  /* 0x00000009ff063299 */ /* 0x000fc40008011618 */
[----:B------:R-:W-:Y:S02]  /*2500*/  UIMAD UR7, UR42, UR5, URZ ;  /* 0x000000052a0772a4 */ /* 0x000fe4000f8e02ff */
[----:B------:R-:W-:Y:S02]  /*2510*/  USEL UR5, UR41, UR17, !UP2 ;  /* 0x0000001129057287 */ /* 0x000fe4000d000000 */
[----:B------:R-:W-:Y:S02]  /*2520*/  UIMAD UR10, UR42, UR6, URZ ;  /* 0x000000062a0a72a4 */ /* 0x000fe4000f8e02ff */
[----:B------:R-:W-:Y:S02]  /*2530*/  UISETP.GE.AND UP0, UPT, UR4, UR7, UPT ;  /* 0x000000070400728c */ /* 0x000fe4000bf06270 */
[----:B------:R-:W-:Y:S02]  /*2540*/  UIMAD.WIDE.U32 UR14, UR4, UR8, URZ ;  /* 0x00000008040e72a5 */ /* 0x000fe4000f8e00ff */
[----:B------:R-:W-:-:S02]  /*2550*/  UISETP.GE.OR UP0, UPT, UR5, UR10, UP0 ;  /* 0x0000000a0500728c */ /* 0x000fc40008706670 */
[----:B------:R-:W-:Y:S02]  /*2560*/  UIMAD.WIDE.U32 UR10, UR5, UR8, URZ ;  /* 0x00000008050a72a5 */ /* 0x000fe4000f8e00ff */
[----:B------:R-:W-:Y:S01]  /*2570*/  UIADD3 UR12, UPT, UPT, -UR4, URZ, URZ ;  /* 0x000000ff040c7290 */ /* 0x000fe2000fffe1ff */
[----:B------:R-:W-:Y:S01]  /*2580*/  UMOV UR8, UR15 ;  /* 0x0000000f00087c82 */ /* 0x000fe20008000000 */
[----:B------:R-:W-:Y:S02]  /*2590*/  UIADD3 UR10, UPT, UPT, -UR5, URZ, URZ ;  /* 0x000000ff050a7290 */ /* 0x000fe4000fffe1ff */
[----:B------:R-:W-:-:S03]  /*25a0*/  USHF.R.U32.HI UR8, URZ, UR9, UR8 ;  /* 0x00000009ff087299 */ /* 0x000fc60008011608 */
[----:B------:R-:W-:Y:S01]  /*25b0*/  @!UP0 UMOV UR7, UR11 ;  /* 0x0000000b00078c82 */ /* 0x000fe20008000000 */
[----:B------:R-:W-:Y:S02]  /*25c0*/  UIMAD UR12, UR18, UR12, UR40 ;  /* 0x0000000c120c72a4 */ /* 0x000fe4000f8e0228 */
[----:B------:R-:W-:Y:S02]  /*25d0*/  USEL UR8, UR4, UR8, !UP3 ;  /* 0x0000000804087287 */ /* 0x000fe4000d800000 */
[----:B------:R-:W-:Y:S02]  /*25e0*/  @!UP0 USHF.R.U32.HI UR7, URZ, UR9, UR7 ;  /* 0x00000009ff078299 */ /* 0x000fe40008011607 */
[----:B------:R-:W-:Y:S02]  /*25f0*/  UIADD3 UR9, UPT, UPT, -UR8, URZ, URZ ;  /* 0x000000ff08097290 */ /* 0x000fe4000fffe1ff */
[----:B------:R-:W-:Y:S02]  /*2600*/  @!UP0 USEL UR7, UR5, UR7, !UP3 ;  /* 0x0000000705078287 */ /* 0x000fe4000d800000 */
[----:B------:R-:W-:-:S02]  /*2610*/  UIMAD UR9, UR42, UR9, UR4 ;  /* 0x000000092a0972a4 */ /* 0x000fc4000f8e0204 */
[----:B------:R-:W-:Y:S02]  /*2620*/  @!UP0 UIADD3 UR8, UPT, UPT, UR8, -UR7, URZ ;  /* 0x8000000708088290 */ /* 0x000fe4000fffe0ff */
[----:B------:R-:W-:Y:S02]  /*2630*/  @!UP0 UIMAD UR7, UR9, UR6, UR7 ;  /* 0x00000006090782a4 */ /* 0x000fe4000f8e0207 */
[----:B------:R-:W-:Y:S02]  /*2640*/  @!UP0 UIMAD UR4, UR42, UR8, UR5 ;  /* 0x000000082a0482a4 */ /* 0x000fe4000f8e0205 */
[----:B------:R-:W-:Y:S02]  /*2650*/  UIMAD UR6, UR20, UR10, UR41 ;  /* 0x0000000a140672a4 */ /* 0x000fe4000f8e0229 */
[----:B------:R-:W-:Y:S01]  /*2660*/  UIMAD UR40, UR4, UR18, UR12 ;  /* 0x00000012042872a4 */ /* 0x000fe2000f8e020c */
[----:B------:R-:W-:Y:S02]  /*2670*/  @!UP0 UMOV UR5, UR7 ;  /* 0x0000000700058c82 */ /* 0x000fe40008000000 */
[----:B------:R-:W-:-:S12]  /*2680*/  UIMAD UR41, UR5, UR20, UR6 ;  /* 0x00000014052972a4 */ /* 0x000fd8000f8e0206 */
.L_x_40:
[----:B------:R-:W2:Y:S02]  /*2690*/  LDCU UR4, c[0x0][0xb30] ;  /* 0x00016600ff0477ac */ /* 0x000ea40008000800 */
[----:B--2---:R-:W-:-:S09]  /*26a0*/  UISETP.NE.AND UP0, UPT, UR4, 0x1, UPT ;  /* 0x000000010400788c */ /* 0x004fd2000bf05270 */
[----:B------:R-:W-:Y:S05]  /*26b0*/  BRA.U UP0, `(.L_x_41) ;  /* 0x0000000100447547 */ /* 0x000fea000b800000 */
[----:B------:R-:W2:Y:S01]  /*26c0*/  LDCU.128 UR8, c[0x0][0xb10] ;  /* 0x00016200ff0877ac */ /* 0x000ea20008000c00 */
[----:B------:R-:W3:Y:S01]  /*26d0*/  LDCU UR12, c[0x0][0xb0c] ;  /* 0x00016180ff0c77ac */ /* 0x000ee20008000800 */
[----:B------:R-:W4:Y:S01]  /*26e0*/  LDCU UR14, c[0x0][0xb20] ;  /* 0x00016400ff0e77ac */ /* 0x000f220008000800 */
[----:B--2---:R-:W-:Y:S02]  /*26f0*/  UIMAD.WIDE.U32 UR6, UR41, UR8, URZ ;  /* 0x00000008290672a5 */ /* 0x004fe4000f8e00ff */
[----:B------:R-:W-:Y:S02]  /*2700*/  UIMAD.WIDE.U32 UR4, UR40, UR11, URZ ;  /* 0x0000000b280472a5 */ /* 0x000fe4000f8e00ff */
[----:B---3--:R-:W-:Y:S02]  /*2710*/  UISETP.NE.AND UP2, UPT, UR12, 0x1, UPT ;  /* 0x000000010c00788c */ /* 0x008fe4000bf45270 */
[----:B------:R-:W-:Y:S01]  /*2720*/  UISETP.NE.AND UP0, UPT, UR10, 0x1, UPT ;  /* 0x000000010a00788c */ /* 0x000fe2000bf05270 */
[----:B------:R-:W-:-:S02]  /*2730*/  UMOV UR6, UR7 ;  /* 0x0000000700067c82 */ /* 0x000fc40008000000 */
[----:B------:R-:W-:Y:S01]  /*2740*/  UMOV UR4, UR5 ;  /* 0x0000000500047c82 */ /* 0x000fe20008000000 */
[----:B------:R-:W-:Y:S02]  /*2750*/  USHF.R.U32.HI UR9, URZ, UR9, UR6 ;  /* 0x00000009ff097299 */ /* 0x000fe40008011606 */
[----:B----4-:R-:W-:Y:S02]  /*2760*/  USHF.R.U32.HI UR4, URZ, UR14, UR4 ;  /* 0x0000000eff047299 */ /* 0x010fe40008011604 */
[----:B------:R-:W-:Y:S02]  /*2770*/  USEL UR5, UR41, UR9, !UP2 ;  /* 0x0000000929057287 */ /* 0x000fe4000d000000 */
[----:B------:R-:W-:-:S04]  /*2780*/  USEL UR4, UR40, UR4, !UP0 ;  /* 0x0000000428047287 */ /* 0x000fc8000c000000 */
[----:B------:R-:W-:Y:S02]  /*2790*/  UIADD3 UR6, UPT, UPT, UR5, -UR4, URZ ;  /* 0x8000000405067290 */ /* 0x000fe4000fffe0ff */
[----:B------:R-:W-:Y:S02]  /*27a0*/  UIADD3 UR4, UPT, UPT, -UR5, UR4, URZ ;  /* 0x0000000405047290 */ /* 0x000fe4000fffe1ff */
[----:B------:R-:W-:Y:S02]  /*27b0*/  UIMAD UR40, UR6, UR10, UR40 ;  /* 0x0000000a062872a4 */ /* 0x000fe4000f8e0228 */
[----:B------:R-:W-:-:S12]  /*27c0*/  UIMAD UR41, UR4, UR12, UR41 ;  /* 0x0000000c042972a4 */ /* 0x000fd8000f8e0229 */
.L_x_41:
[----:B------:R-:W-:Y:S01]  /*27d0*/  VIADD R11, R11, 0x1 ;  /* 0x000000010b0b7836 */ /* 0x000fe20000000000 */
[----:B------:R-:W-:Y:S02]  /*27e0*/  R2UR UR5, R48 ;  /* 0x00000000300572ca */ /* 0x000fe400000e0000 */
[----:B------:R-:W-:Y:S02]  /*27f0*/  R2UR UR4, R47 ;  /* 0x000000002f0472ca */ /* 0x000fe400000e0000 */
[C---:B------:R-:W-:Y:S02]  /*2800*/  ISETP.NE.AND P0, PT, R11.reuse, 0x2, PT ;  /* 0x000000020b00780c */ /* 0x040fe40003f05270 */
[----:B------:R-:W-:Y:S02]  /*2810*/  PLOP3.LUT P1, PT, PT, PT, PT, 0x80, 0x8 ;  /* 0x000000000008781c */ /* 0x000fe40003f2f070 */
[----:B-1----:R-:W-:Y:S02]  /*2820*/  SEL R0, RZ, 0x1, P0 ;  /* 0x00000001ff007807 */ /* 0x002fe40000000000 */
[----:B------:R-:W-:-:S02]  /*2830*/  SEL R11, R11, RZ, P0 ;  /* 0x000000ff0b0b7207 */ /* 0x000fc40000000000 */
[----:B------:R-:W-:Y:S01]  /*2840*/  LOP3.LUT R10, R10, R0, RZ, 0x3c, !PT ;  /* 0x000000000a0a7212 */ /* 0x000fe200078e3cff */
[----:B------:R-:W-:Y:S02]  /*2850*/  UIADD3 UR26, UPT, UPT, UR41, UR5, URZ ;  /* 0x00000005291a7290 */ /* 0x000fe4000fffe0ff */
[----:B------:R-:W-:Y:S01]  /*2860*/  UIADD3 UR27, UPT, UPT, UR40, UR4, URZ ;  /* 0x00000004281b7290 */ /* 0x000fe2000fffe0ff */
[----:B------:R-:W-:Y:S11]  /*2870*/  BRA.U UP1, `(.L_x_42) ;  /* 0xffffffed01dc7547 */ /* 0x000ff6000b83ffff */
[----:B------:R-:W-:Y:S01]  /*2880*/  UIADD3 UR13, UPT, UPT, UR13, 0x28, URZ ;  /* 0x000000280d0d7890 */ /* 0x000fe2000fffe0ff */
[----:B------:R-:W-:-:S03]  /*2890*/  SHF.L.U32 R2, R12, 0x1f, RZ ;  /* 0x0000001f0c027819 */ /* 0x000fc600000006ff */
[----:B------:R-:W-:-:S09]  /*28a0*/  ULEA UR4, UR21, UR13, 0x3 ;  /* 0x0000000d15047291 */ /* 0x000fd2000f8e18ff */
[----:B------:R-:W1:Y:S02]  /*28b0*/  SYNCS.PHASECHK.TRANS64.TRYWAIT P0, [UR4], R2 ;  /* 0x00000002ff0075a7 */ /* 0x000e640008001104 */
[----:B-1----:R-:W-:Y:S05]  /*28c0*/  @!P0 BRA `(.L_x_43) ;  /* 0x0000005000888947 */ /* 0x002fea0003800000 */
.L_x_128:
[----:B------:R-:W-:-:S04]  /*28d0*/  UIADD3 UR4, UPT, UPT, UR21, 0x1, URZ ;  /* 0x0000000115047890 */ /* 0x000fc8000fffe0ff */
[----:B------:R-:W-:-:S04]  /*28e0*/  UISETP.NE.AND UP0, UPT, UR4, 0x5, UPT ;  /* 0x000000050400788c */ /* 0x000fc8000bf05270 */
[----:B------:R-:W-:Y:S02]  /*28f0*/  USEL UR6, URZ, 0x1, UP0 ;  /* 0x00000001ff067887 */ /* 0x000fe40008000000 */
[----:B------:R-:W-:-:S04]  /*2900*/  USEL UR4, UR4, URZ, UP0 ;  /* 0x000000ff04047287 */ /* 0x000fc80008000000 */
[----:B------:R-:W-:Y:S01]  /*2910*/  ULEA UR5, UR4, UR13, 0x3 ;  /* 0x0000000d04057291 */ /* 0x000fe2000f8e18ff */
[----:B-1----:R-:W-:-:S04]  /*2920*/  LOP3.LUT R2, R12, UR6, RZ, 0x3c, !PT ;  /* 0x000000060c027c12 */ /* 0x002fc8000f8e3cff */
[----:B------:R-:W-:-:S04]  /*2930*/  SHF.L.U32 R3, R2, 0x1f, RZ ;  /* 0x0000001f02037819 */ /* 0x000fc800000006ff */
[----:B------:R-:W1:Y:S02]  /*2940*/  SYNCS.PHASECHK.TRANS64.TRYWAIT P0, [UR5], R3 ;  /* 0x00000003ff0075a7 */ /* 0x000e640008001105 */
[----:B-1----:R-:W-:Y:S05]  /*2950*/  @!P0 BRA `(.L_x_44) ;  /* 0x00000050007c8947 */ /* 0x002fea0003800000 */
.L_x_130:
[----:B------:R-:W-:-:S04]  /*2960*/  UIADD3 UR4, UPT, UPT, UR4, 0x1, URZ ;  /* 0x0000000104047890 */ /* 0x000fc8000fffe0ff */
[----:B------:R-:W-:-:S04]  /*2970*/  UISETP.NE.AND UP0, UPT, UR4, 0x5, UPT ;  /* 0x000000050400788c */ /* 0x000fc8000bf05270 */
[----:B------:R-:W-:Y:S02]  /*2980*/  USEL UR6, URZ, 0x1, UP0 ;  /* 0x00000001ff067887 */ /* 0x000fe40008000000 */
[----:B------:R-:W-:-:S04]  /*2990*/  USEL UR4, UR4, URZ, UP0 ;  /* 0x000000ff04047287 */ /* 0x000fc80008000000 */
[----:B------:R-:W-:Y:S01]  /*29a0*/  ULEA UR5, UR4, UR13, 0x3 ;  /* 0x0000000d04057291 */ /* 0x000fe2000f8e18ff */
[----:B------:R-:W-:-:S04]  /*29b0*/  LOP3.LUT R2, R2, UR6, RZ, 0x3c, !PT ;  /* 0x0000000602027c12 */ /* 0x000fc8000f8e3cff */
[----:B-1----:R-:W-:-:S04]  /*29c0*/  SHF.L.U32 R3, R2, 0x1f, RZ ;  /* 0x0000001f02037819 */ /* 0x002fc800000006ff */
[----:B------:R-:W1:Y:S02]  /*29d0*/  SYNCS.PHASECHK.TRANS64.TRYWAIT P0, [UR5], R3 ;  /* 0x00000003ff0075a7 */ /* 0x000e640008001105 */
[----:B-1----:R-:W-:Y:S05]  /*29e0*/  @!P0 BRA `(.L_x_45) ;  /* 0x0000005000708947 */ /* 0x002fea0003800000 */
.L_x_132:
        /* <DEDUP_REMOVED lines=9> */
.L_x_134:
[----:B------:R-:W-:-:S04]  /*2a80*/  UIADD3 UR4, UPT, UPT, UR4, 0x1, URZ ;  /* 0x0000000104047890 */ /* 0x000fc8000fffe0ff */
[----:B------:R-:W-:-:S04]  /*2a90*/  UISETP.NE.AND UP0, UPT, UR4, 0x5, UPT ;  /* 0x000000050400788c */ /* 0x000fc8000bf05270 */
[----:B------:R-:W-:Y:S02]  /*2aa0*/  USEL UR5, URZ, 0x1, UP0 ;  /* 0x00000001ff057887 */ /* 0x000fe40008000000 */
[----:B------:R-:W-:-:S04]  /*2ab0*/  USEL UR4, UR4, URZ, UP0 ;  /* 0x000000ff04047287 */ /* 0x000fc80008000000 */
[----:B------:R-:W-:Y:S01]  /*2ac0*/  ULEA UR4, UR4, UR13, 0x3 ;  /* 0x0000000d04047291 */ /* 0x000fe2000f8e18ff */
[----:B------:R-:W-:-:S04]  /*2ad0*/  LOP3.LUT R2, R2, UR5, RZ, 0x3c, !PT ;  /* 0x0000000502027c12 */ /* 0x000fc8000f8e3cff */
[----:B------:R-:W-:Y:S01]  /*2ae0*/  SHF.L.U32 R2, R2, 0x1f, RZ ;  /* 0x0000001f02027819 */ /* 0x000fe200000006ff */
[----:B-1----:R-:W-:-:S07]  /*2af0*/  IMAD.U32 R0, RZ, RZ, UR4 ;  /* 0x00000004ff007e24 */ /* 0x002fce000f8e00ff */
.L_x_47:
[----:B-1----:R1:W2:Y:S02]  /*2b00*/  SYNCS.PHASECHK.TRANS64.TRYWAIT P0, [R0+URZ], R2 ;  /* 0x00000002000075a7 */ /* 0x0022a400080011ff */
[----:B--2---:R-:W-:Y:S05]  /*2b10*/  @!P0 NANOSLEEP.SYNCS 0x989680 ;  /* 0x009896800000895d */ /* 0x004fea0003900000 */
[----:B------:R-:W2:Y:S02]  /*2b20*/  @!P0 SYNCS.PHASECHK.TRANS64 P0, [R0+URZ], R2 ;  /* 0x00000002000085a7 */ /* 0x000ea400080010ff */
[----:B--2---:R-:W-:Y:S05]  /*2b30*/  @P0 EXIT ;  /* 0x000000000000094d */ /* 0x004fea0003800000 */
[----:B------:R-:W-:Y:S05]  /*2b40*/  BRA `(.L_x_47) ;  /* 0xfffffffc00ec7947 */ /* 0x000fea000383ffff */
.L_x_22:
[----:B------:R-:W-:-:S04]  /*2b50*/  UISETP.NE.AND UP0, UPT, UR54, URZ, UPT ;  /* 0x000000ff3600728c */ /* 0x000fc8000bf05270 */
[----:B------:R-:W-:-:S09]  /*2b60*/  UISETP.NE.OR UP0, UPT, UR18, 0x1, UP0 ;  /* 0x000000011200788c */ /* 0x000fd20008705670 */
[----:B------:R-:W-:Y:S05]  /*2b70*/  BRA.U UP0, `(.L_x_48) ;  /* 0x0000000500487547 */ /* 0x000fea000b800000 */
[----:B------:R-:W-:Y:S01]  /*2b80*/  ISETP.GE.U32.AND P2, PT, R0, 0x2, PT ;  /* 0x000000020000780c */ /* 0x000fe20003f46070 */
[----:B------:R-:W-:Y:S01]  /*2b90*/  IMAD.MOV.U32 R12, RZ, RZ, 0x1 ;  /* 0x00000001ff0c7424 */ /* 0x000fe200078e00ff */
[----:B------:R-:W-:Y:S02]  /*2ba0*/  CS2R R10, SRZ ;  /* 0x00000000000a7805 */ /* 0x000fe4000001ff00 */
[----:B------:R-:W-:Y:S01]  /*2bb0*/  CS2R R8, SRZ ;  /* 0x0000000000087805 */ /* 0x000fe2000001ff00 */
[----:B------:R-:W-:Y:S01]  /*2bc0*/  UMOV UR6, 0x400 ;  /* 0x0000040000067882 */ /* 0x000fe20000000000 */
[----:B------:R-:W-:Y:S01]  /*2bd0*/  UMOV UR5, URZ ;  /* 0x000000ff00057c82 */ /* 0x000fe20008000000 */
[----:B------:R-:W-:-:S12]  /*2be0*/  ULEA UR6, UR54, UR6, 0x18 ;  /* 0x0000000636067291 */ /* 0x000fd8000f8ec0ff */
.L_x_52:
[----:B------:R-:W-:Y:S02]  /*2bf0*/  LEA R2, R8, UR6, 0x3 ;  /* 0x0000000608027c11 */ /* 0x000fe4000f8e18ff */
[----:B------:R-:W-:-:S03]  /*2c00*/  SHF.L.U32 R4, R9, 0x1f, RZ ;  /* 0x0000001f09047819 */ /* 0x000fc600000006ff */
[----:B------:R-:W-:Y:S01]  /*2c10*/  VIADD R5, R2, 0x100 ;  /* 0x0000010002057836 */ /* 0x000fe20000000000 */
[----:B------:R-:W2:Y:S02]  /*2c20*/  SYNCS.PHASECHK.TRANS64.TRYWAIT P0, [R2+URZ+0xf0], R4 ;  /* 0x0000f004020075a7 */ /* 0x000ea400080011ff */
[----:B--2---:R-:W-:Y:S05]  /*2c30*/  @!P0 BRA `(.L_x_49) ;  /* 0x00000050000c8947 */ /* 0x004fea0003800000 */
.L_x_135:
[----:B------:R-:W-:Y:S01]  /*2c40*/  ULEA UR4, UR5, UR6, 0x3 ;  /* 0x0000000605047291 */ /* 0x000fe2000f8e18ff */
[----:B--2---:R-:W-:Y:S01]  /*2c50*/  PRMT R2, RZ, 0x654, R5 ;  /* 0x00000654ff027816 */ /* 0x004fe20000000005 */
[----:B------:R-:W-:Y:S01]  /*2c60*/  @!P2 IMAD.MOV.U32 R4, RZ, RZ, 0x10 ;  /* 0x00000010ff04a424 */ /* 0x000fe200078e00ff */
[----:B------:R-:W-:Y:S01]  /*2c70*/  SHF.L.U32 R5, R12, 0x1f, RZ ;  /* 0x0000001f0c057819 */ /* 0x000fe200000006ff */
[----:B------:R-:W-:Y:S01]  /*2c80*/  UIADD3 UR7, UPT, UPT, UR4, 0x90, URZ ;  /* 0x0000009004077890 */ /* 0x000fe2000fffe0ff */
[----:B------:R2:W-:Y:S05]  /*2c90*/  SYNCS.ARRIVE.TRANS64.RED.A1T0 RZ, [R2+URZ], RZ ;  /* 0x000000ff02ff79a7 */ /* 0x0005ea00081004ff */
[----:B------:R-:W-:Y:S01]  /*2ca0*/  IMAD.U32 R6, RZ, RZ, UR7 ;  /* 0x00000007ff067e24 */ /* 0x000fe2000f8e00ff */
[----:B------:R-:W3:Y:S04]  /*2cb0*/  SYNCS.PHASECHK.TRANS64.TRYWAIT P0, [UR4+0xa0], R5 ;  /* 0x0000a005ff0075a7 */ /* 0x000ee80008001104 */
[----:B------:R-:W-:Y:S01]  /*2cc0*/  PRMT R6, R0, 0x654, R6 ;  /* 0x0000065400067816 */ /* 0x000fe20000000006 */
[----:B--23--:R-:W-:Y:S06]  /*2cd0*/  @!P0 BRA `(.L_x_50) ;  /* 0x0000004c00f88947 */ /* 0x00cfec0003800000 */
.L_x_137:
[----:B------:R-:W-:Y:S01]  /*2ce0*/  ULEA UR8, UR5, UR6, 0x4 ;  /* 0x0000000605087291 */ /* 0x000fe2000f8e20ff */
[----:B------:R-:W-:Y:S01]  /*2cf0*/  SEL R3, R6, R3, !P2 ;  /* 0x0000000306037207 */ /* 0x000fe20005000000 */
[----:B------:R-:W-:Y:S01]  /*2d00*/  UIADD3 UR9, UPT, UPT, UR4, 0x90, URZ ;  /* 0x0000009004097890 */ /* 0x000fe2000fffe0ff */
[----:B--2---:R-:W-:Y:S01]  /*2d10*/  LEA R2, R11, UR6, 0x3 ;  /* 0x000000060b027c11 */ /* 0x004fe2000f8e18ff */
[----:B------:R-:W-:Y:S01]  /*2d20*/  UIADD3 UR8, UPT, UPT, UR8, 0x120, URZ ;  /* 0x0000012008087890 */ /* 0x000fe2000fffe0ff */
[----:B------:R2:W-:Y:S01]  /*2d30*/  @!P2 SYNCS.ARRIVE.TRANS64.RED RZ, [R3+URZ], R4 ;  /* 0x0000000403ffa9a7 */ /* 0x0005e200080004ff */
[----:B------:R-:W-:Y:S01]  /*2d40*/  UIADD3 UR4, UPT, UPT, UR5, 0x1, URZ ;  /* 0x0000000105047890 */ /* 0x000fe2000fffe0ff */
[----:B------:R-:W-:-:S03]  /*2d50*/  VIADD R8, R8, 0x1 ;  /* 0x0000000108087836 */ /* 0x000fc60000000000 */
[----:B------:R-:W-:Y:S02]  /*2d60*/  UISETP.NE.AND UP0, UPT, UR4, 0x2, UPT ;  /* 0x000000020400788c */ /* 0x000fe4000bf05270 */
[----:B------:R-:W-:Y:S01]  /*2d70*/  ISETP.NE.AND P0, PT, R8, 0x2, PT ;  /* 0x000000020800780c */ /* 0x000fe20003f05270 */
[----:B------:R-:W-:Y:S06]  /*2d80*/  UGETNEXTWORKID.BROADCAST [UR8], [UR9] ;  /* 0x00000000080073ca */ /* 0x000fec0008000100 */
[----:B------:R-:W-:Y:S02]  /*2d90*/  USEL UR7, URZ, 0x1, UP0 ;  /* 0x00000001ff077887 */ /* 0x000fe40008000000 */
[----:B------:R-:W-:-:S04]  /*2da0*/  USEL UR5, UR4, URZ, UP0 ;  /* 0x000000ff04057287 */ /* 0x000fc80008000000 */
[----:B------:R-:W-:Y:S02]  /*2db0*/  LOP3.LUT R12, R12, UR7, RZ, 0x3c, !PT ;  /* 0x000000070c0c7c12 */ /* 0x000fe4000f8e3cff */
[----:B--2---:R-:W-:-:S04]  /*2dc0*/  SHF.L.U32 R4, R10, 0x1f, RZ ;  /* 0x0000001f0a047819 */ /* 0x004fc800000006ff */
[----:B------:R-:W2:Y:S02]  /*2dd0*/  SYNCS.PHASECHK.TRANS64.TRYWAIT P1, [R2+URZ+0x90], R4 ;  /* 0x00009004020075a7 */ /* 0x000ea400080211ff */
[----:B--2---:R-:W-:Y:S05]  /*2de0*/  @!P1 BRA `(.L_x_51) ;  /* 0x0000004c00cc9947 */ /* 0x004fea0003800000 */
.L_x_138:
[C---:B--2---:R-:W-:Y:S01]  /*2df0*/  LEA R4, R11.reuse, UR6, 0x4 ;  /* 0x000000060b047c11 */ /* 0x044fe2000f8e20ff */
[----:B------:R-:W-:Y:S01]  /*2e00*/  VIADD R2, R2, 0xa0 ;  /* 0x000000a002027836 */ /* 0x000fe20000000000 */
[----:B------:R-:W-:Y:S01]  /*2e10*/  SEL R8, R8, RZ, P0 ;  /* 0x000000ff08087207 */ /* 0x000fe20000000000 */
[----:B------:R-:W-:-:S03]  /*2e20*/  VIADD R11, R11, 0x1 ;  /* 0x000000010b0b7836 */ /* 0x000fc60000000000 */
[----:B------:R-:W2:Y:S01]  /*2e30*/  LDS.128 R4, [R4+0x120] ;  /* 0x0001200004047984 */ /* 0x000ea20000000c00 */
[----:B------:R-:W-:Y:S02]  /*2e40*/  PRMT R2, RZ, 0x654, R2 ;  /* 0x00000654ff027816 */ /* 0x000fe40000000002 */
[C---:B------:R-:W-:Y:S01]  /*2e50*/  ISETP.NE.AND P1, PT, R11.reuse, 0x2, PT ;  /* 0x000000020b00780c */ /* 0x040fe20003f25270 */
[----:B------:R-:W-:Y:S01]  /*2e60*/  @!PT LDS RZ, [RZ] ;  /* 0x00000000fffff984 */ /* 0x000fe20000000800 */
[----:B------:R-:W-:Y:S01]  /*2e70*/  @!PT LDS RZ, [RZ] ;  /* 0x00000000fffff984 */ /* 0x000fe20000000800 */
[----:B------:R-:W-:Y:S01]  /*2e80*/  @!PT LDS RZ, [RZ] ;  /* 0x00000000fffff984 */ /* 0x000fe20000000800 */
[----:B------:R-:W-:Y:S01]  /*2e90*/  @!PT LDS RZ, [RZ] ;  /* 0x00000000fffff984 */ /* 0x000fe20000000800 */
[----:B------:R3:W-:Y:S06]  /*2ea0*/  MEMBAR.ALL.CTA ;  /* 0x0000000000007992 */ /* 0x0007ec0000008000 */
[----:B---3--:R-:W3:Y:S01]  /*2eb0*/  FENCE.VIEW.ASYNC.S ;  /* 0x00000000000073c6 */ /* 0x008ee20000000000 */
[----:B------:R-:W-:Y:S01]  /*2ec0*/  SEL R11, R11, RZ, P1 ;  /* 0x000000ff0b0b7207 */ /* 0x000fe20000800000 */
[----:B---3--:R3:W-:Y:S01]  /*2ed0*/  SYNCS.ARRIVE.TRANS64.RED.A1T0 RZ, [R2+URZ], RZ ;  /* 0x000000ff02ff79a7 */ /* 0x0087e200081004ff */
[----:B--2---:R-:W-:-:S02]  /*2ee0*/  LOP3.LUT P3, RZ, R6, 0x1, RZ, 0xc0, !PT ;  /* 0x0000000106ff7812 */ /* 0x004fc4000786c0ff */
[----:B------:R-:W-:-:S04]  /*2ef0*/  SEL R4, RZ, 0x1, P1 ;  /* 0x00000001ff047807 */ /* 0x000fc80000800000 */
[----:B------:R-:W-:Y:S02]  /*2f00*/  LOP3.LUT R10, R10, R4, RZ, 0x3c, !PT ;  /* 0x000000040a0a7212 */ /* 0x000fe400078e3cff */
[----:B---3--:R-:W-:-:S04]  /*2f10*/  SEL R2, RZ, 0x1, P0 ;  /* 0x00000001ff027807 */ /* 0x008fc80000000000 */
[----:B------:R-:W-:Y:S01]  /*2f20*/  LOP3.LUT R9, R9, R2, RZ, 0x3c, !PT ;  /* 0x0000000209097212 */ /* 0x000fe200078e3cff */
[----:B------:R-:W-:Y:S06]  /*2f30*/  @P3 BRA `(.L_x_52) ;  /* 0xfffffffc002c3947 */ /* 0x000fec000383ffff */
[----:B------:R-:W-:Y:S01]  /*2f40*/  ULEA UR4, UR5, UR6, 0x3 ;  /* 0x0000000605047291 */ /* 0x000fe2000f8e18ff */
[----:B------:R-:W-:-:S08]  /*2f50*/  SHF.L.U32 R2, R12, 0x1f, RZ ;  /* 0x0000001f0c027819 */ /* 0x000fd000000006ff */
[----:B------:R-:W2:Y:S02]  /*2f60*/  SYNCS.PHASECHK.TRANS64 P0, [UR4+0xa0], R2 ;  /* 0x0000a002ff0075a7 */ /* 0x000ea40008001004 */
[----:B--2---:R-:W-:Y:S05]  /*2f70*/  @P0 BRA `(.L_x_53) ;  /* 0x0000000000080947 */ /* 0x004fea0003800000 */
[----:B------:R-:W2:Y:S02]  /*2f80*/  SYNCS.PHASECHK.TRANS64.TRYWAIT P0, [UR4+0xa0], R2 ;  /* 0x0000a002ff0075a7 */ /* 0x000ea40008001104 */
[----:B--2---:R-:W-:Y:S05]  /*2f90*/  @!P0 BRA `(.L_x_54) ;  /* 0x0000004c00748947 */ /* 0x004fea0003800000 */
.L_x_53:
[----:B------:R-:W-:-:S04]  /*2fa0*/  UIADD3 UR7, UPT, UPT, UR5, 0x1, URZ ;  /* 0x0000000105077890 */ /* 0x000fc8000fffe0ff */
[----:B------:R-:W-:-:S04]  /*2fb0*/  UISETP.NE.AND UP0, UPT, UR7, 0x2, UPT ;  /* 0x000000020700788c */ /* 0x000fc8000bf05270 */
[----:B------:R-:W-:Y:S02]  /*2fc0*/  USEL UR8, URZ, 0x1, UP0 ;  /* 0x00000001ff087887 */ /* 0x000fe40008000000 */
[----:B------:R-:W-:-:S04]  /*2fd0*/  USEL UR7, UR7, URZ, UP0 ;  /* 0x000000ff07077287 */ /* 0x000fc80008000000 */
[----:B------:R-:W-:Y:S01]  /*2fe0*/  ULEA UR7, UR7, UR6, 0x3 ;  /* 0x0000000607077291 */ /* 0x000fe2000f8e18ff */
[----:B--2---:R-:W-:-:S04]  /*2ff0*/  LOP3.LUT R2, R12, UR8, RZ, 0x3c, !PT ;  /* 0x000000080c027c12 */ /* 0x004fc8000f8e3cff */
[----:B------:R-:W-:-:S04]  /*3000*/  SHF.L.U32 R0, R2, 0x1f, RZ ;  /* 0x0000001f02007819 */ /* 0x000fc800000006ff */
[----:B------:R-:W2:Y:S02]  /*3010*/  SYNCS.PHASECHK.TRANS64 P0, [UR7+0xa0], R0 ;  /* 0x0000a000ff0075a7 */ /* 0x000ea40008001007 */
[----:B-12---:R-:W-:Y:S05]  /*3020*/  @P0 EXIT ;  /* 0x000000000000094d */ /* 0x006fea0003800000 */
[----:B------:R-:W-:Y:S02]  /*3030*/  SHF.L.U32 R2, R2, 0x1f, RZ ;  /* 0x0000001f02027819 */ /* 0x000fe400000006ff */
[----:B------:R-:W-:-:S07]  /*3040*/  MOV R0, UR7 ;  /* 0x0000000700007c02 */ /* 0x000fce0008000f00 */
.L_x_55:
[----:B-1----:R1:W2:Y:S02]  /*3050*/  SYNCS.PHASECHK.TRANS64.TRYWAIT P0, [R0+URZ+0xa0], R2 ;  /* 0x0000a002000075a7 */ /* 0x0022a400080011ff */
[----:B--2---:R-:W-:Y:S05]  /*3060*/  @!P0 NANOSLEEP.SYNCS 0x989680 ;  /* 0x009896800000895d */ /* 0x004fea0003900000 */
[----:B------:R-:W2:Y:S02]  /*3070*/  @!P0 SYNCS.PHASECHK.TRANS64 P0, [R0+URZ+0xa0], R2 ;  /* 0x0000a002000085a7 */ /* 0x000ea400080010ff */
[----:B--2---:R-:W-:Y:S05]  /*3080*/  @P0 EXIT ;  /* 0x000000000000094d */ /* 0x004fea0003800000 */
[----:B------:R-:W-:Y:S05]  /*3090*/  BRA `(.L_x_55) ;  /* 0xfffffffc00ec7947 */ /* 0x000fea000383ffff */
.L_x_48:
[----:B------:R-:W-:Y:S05]  /*30a0*/  BRA.U UP4, `(.L_x_56) ;  /* 0x0000001104447547 */ /* 0x000fea000b800000 */
[----:B------:R-:W-:Y:S01]  /*30b0*/  UMOV UR4, 0x40 ;  /* 0x0000004000047882 */ /* 0x000fe20000000000 */
[----:B------:R-:W-:Y:S01]  /*30c0*/  NOP ;  /* 0x0000000000007918 */ /* 0x000fe20000000000 */
[----:B------:R-:W-:Y:S01]  /*30d0*/  ULEA UR5, UR54, UR4, 0x18 ;  /* 0x0000000436057291 */ /* 0x000fe2000f8ec0ff */
[----:B------:R-:W-:Y:S02]  /*30e0*/  UMOV UR6, 0x400 ;  /* 0x0000040000067882 */ /* 0x000fe40000000000 */
[----:B------:R-:W-:-:S06]  /*30f0*/  ULEA UR6, UR54, UR6, 0x18 ;  /* 0x0000000636067291 */ /* 0x000fcc000f8ec0ff */
[----:B------:R-:W2:Y:S02]  /*3100*/  LDS.U8 R0, [UR5+0x1c] ;  /* 0x00001c05ff007984 */ /* 0x000ea40008000000 */
[----:B--2---:R-:W-:-:S13]  /*3110*/  ISETP.NE.AND P0, PT, R0, RZ, PT ;  /* 0x000000ff0000720c */ /* 0x004fda0003f05270 */
[----:B------:R-:W-:Y:S05]  /*3120*/  @P0 BRA `(.L_x_57) ;  /* 0x0000000000580947 */ /* 0x000fea0003800000 */
[----:B------:R-:W-:-:S13]  /*3130*/  ELECT P0, URZ, PT ;  /* 0x0000000000ff782f */ /* 0x000fda0003800000 */
[----:B------:R-:W-:Y:S05]  /*3140*/  @!P0 BRA `(.L_x_58) ;  /* 0x0000000000608947 */ /* 0x000fea0003800000 */
[----:B------:R-:W-:Y:S01]  /*3150*/  UMOV UR4, 0x10 ;  /* 0x0000001000047882 */ /* 0x000fe20000000000 */
[----:B------:R-:W-:Y:S01]  /*3160*/  HFMA2 R0, -RZ, RZ, 0, 5.9604644775390625e-08 ;  /* 0x00000001ff007431 */ /* 0x000fe200000001ff */
[----:B------:R-:W-:-:S03]  /*3170*/  MOV R3, 0xffff ;  /* 0x0000ffff00037802 */ /* 0x000fc60000000f00 */
[----:B------:R-:W-:Y:S04]  /*3180*/  DEPBAR.LE SB2, 0x36 ;  /* 0x0000ad800000791a */ /* 0x000fe80000000000 */
[----:B------:R-:W2:Y:S02]  /*3190*/  UTCATOMSWS.FIND_AND_SET.ALIGN UP0, UR4, UR4 ;  /* 0x00000004000475e3 */ /* 0x000ea40008000800 */
[----:B--2---:R-:W-:Y:S01]  /*31a0*/  MOV R4, UR4 ;  /* 0x0000000400047c02 */ /* 0x004fe20008000f00 */
[----:B------:R-:W-:Y:S06]  /*31b0*/  BRA.U UP0, `(.L_x_59) ;  /* 0x0000000100187547 */ /* 0x000fec000b800000 */
.L_x_60:
[----:B------:R-:W-:Y:S05]  /*31c0*/  NANOSLEEP 0x64 ;  /* 0x000000640000795d */ /* 0x000fea0003800000 */
[----:B------:R-:W-:-:S05]  /*31d0*/  UMOV UR4, 0x10 ;  /* 0x0000001000047882 */ /* 0x000fca0000000000 */
[----:B------:R-:W-:Y:S04]  /*31e0*/  DEPBAR.LE SB2, 0x36 ;  /* 0x0000ad800000791a */ /* 0x000fe80000000000 */
[----:B------:R-:W2:Y:S02]  /*31f0*/  UTCATOMSWS.FIND_AND_SET.ALIGN UP0, UR4, UR4 ;  /* 0x00000004000475e3 */ /* 0x000ea40008000800 */
[----:B--2---:R-:W-:Y:S01]  /*3200*/  MOV R4, UR4 ;  /* 0x0000000400047c02 */ /* 0x004fe20008000f00 */
[----:B------:R-:W-:Y:S05]  /*3210*/  BRA.U !UP0, `(.L_x_60) ;  /* 0xfffffffd08e87547 */ /* 0x000fea000b83ffff */
.L_x_59:
[-C--:B------:R-:W-:Y:S02]  /*3220*/  SHF.L.U32 R3, R3, R4.reuse, RZ ;  /* 0x0000000403037219 */ /* 0x080fe400000006ff */
[----:B------:R-:W-:Y:S01]  /*3230*/  SHF.L.U32 R0, R0, R4, RZ ;  /* 0x0000000400007219 */ /* 0x000fe200000006ff */
[----:B------:R-:W-:Y:S02]  /*3240*/  IMAD.SHL.U32 R4, R4, 0x20, RZ ;  /* 0x0000002004047824 */ /* 0x000fe400078e00ff */
[----:B------:R2:W-:Y:S04]  /*3250*/  ATOMS.OR RZ, [UR5+0x14], R3 ;  /* 0x00001403ffff798c */ /* 0x0005e8000b000005 */
[----:B------:R2:W-:Y:S04]  /*3260*/  ATOMS.OR RZ, [UR5+0x18], R0 ;  /* 0x00001800ffff798c */ /* 0x0005e8000b000005 */
[----:B------:R2:W-:Y:S01]  /*3270*/  STS [UR6+0x140], R4 ;  /* 0x00014004ff007988 */ /* 0x0005e20008000806 */
[----:B------:R-:W-:Y:S05]  /*3280*/  BRA `(.L_x_58) ;  /* 0x0000000000107947 */ /* 0x000fea0003800000 */
.L_x_57:
[----:B------:R-:W-:Y:S02]  /*3290*/  MOV R0, 0xffffffff ;  /* 0xffffffff00007802 */ /* 0x000fe40000000f00 */
[----:B------:R-:W-:-:S03]  /*32a0*/  MOV R4, 0x32d0 ;  /* 0x000032d000047802 */ /* 0x000fc60000000f00 */
[----:B------:R2:W-:Y:S04]  /*32b0*/  STS [UR6+0x140], R0 ;  /* 0x00014000ff007988 */ /* 0x0005e80008000806 */
[----:B-12--5:R-:W-:Y:S05]  /*32c0*/  CALL.REL.NOINC `($__internal_1_$__cuda_sm10x_tcgen05_guardrail_trap_phase_invalid_during_alloc) ;  /* 0x00000050004c7944 */ /* 0x026fea0003c00000 */
.L_x_58:
[----:B------:R-:W-:Y:S05]  /*32d0*/  WARPSYNC.ALL ;  /* 0x0000000000007948 */ /* 0x000fea0003800000 */
[----:B------:R-:W3:Y:S01]  /*32e0*/  S2UR UR4, SR_CgaCtaId ;  /* 0x00000000000479c3 */ /* 0x000ee20000008800 */
[----:B------:R-:W-:Y:S01]  /*32f0*/  UMOV UR41, 0x400 ;  /* 0x0000040000297882 */ /* 0x000fe20000000000 */
[----:B------:R-:W-:-:S06]  /*3300*/  NOP ;  /* 0x0000000000007918 */ /* 0x000fcc0000000000 */
[----:B------:R-:W-:Y:S06]  /*3310*/  BAR.ARV 0x6, 0xa0 ;  /* 0x0182800000007b1d */ /* 0x000fec0000002000 */
[----:B------:R-:W4:Y:S01]  /*3320*/  LDCU UR6, c[0x0][0x38c] ;  /* 0x00007180ff0677ac */ /* 0x000f220008000800 */
[----:B------:R-:W-:Y:S01]  /*3330*/  LOP3.LUT R2, R2, 0xffff, RZ, 0xc0, !PT ;  /* 0x0000ffff02027812 */ /* 0x000fe200078ec0ff */
[----:B------:R-:W-:Y:S01]  /*3340*/  IMAD.MOV.U32 R11, RZ, RZ, 0x1 ;  /* 0x00000001ff0b7424 */ /* 0x000fe200078e00ff */
[----:B------:R-:W-:Y:S01]  /*3350*/  CS2R R8, SRZ ;  /* 0x0000000000087805 */ /* 0x000fe2000001ff00 */
[----:B------:R-:W1:Y:S01]  /*3360*/  LDCU UR7, c[0x0][0x38c] ;  /* 0x00007180ff0777ac */ /* 0x000e620008000800 */
[----:B------:R-:W-:Y:S01]  /*3370*/  R2UR UR42, R2 ;  /* 0x00000000022a72ca */ /* 0x000fe200000e0000 */
[----:B------:R-:W-:Y:S01]  /*3380*/  IMAD.MOV.U32 R10, RZ, RZ, RZ ;  /* 0x000000ffff0a7224 */ /* 0x000fe200078e00ff */
[----:B------:R-:W-:Y:S01]  /*3390*/  UMOV UR45, URZ ;  /* 0x000000ff002d7c82 */ /* 0x000fe20008000000 */
[----:B------:R-:W-:Y:S01]  /*33a0*/  UMOV UR39, URZ ;  /* 0x000000ff00277c82 */ /* 0x000fe20008000000 */
[----:B---3--:R-:W-:Y:S01]  /*33b0*/  ULEA UR41, UR4, UR41, 0x18 ;  /* 0x0000002904297291 */ /* 0x008fe2000f8ec0ff */
[----:B------:R-:W-:Y:S01]  /*33c0*/  UMOV UR62, 0x0 ;  /* 0x00000000003e7882 */ /* 0x000fe20000000000 */
[----:B------:R-:W-:-:S02]  /*33d0*/  UMOV UR63, 0x4100010 ;  /* 0x04100010003f7882 */ /* 0x000fc40000000000 */
[----:B------:R-:W-:Y:S02]  /*33e0*/  UIADD3 UR5, UPT, UPT, UR41, 0x3400, URZ ;  /* 0x0000340029057890 */ /* 0x000fe4000fffe0ff */
[----:B------:R-:W-:Y:S02]  /*33f0*/  UIADD3 UR4, UPT, UPT, UR41, 0x17400, URZ ;  /* 0x0001740029047890 */ /* 0x000fe4000fffe0ff */
[----:B----4-:R-:W-:Y:S01]  /*3400*/  UIADD3 UR6, UPT, UPT, UR6, 0x7f, URZ ;  /* 0x0000007f06067890 */ /* 0x010fe2000fffe0ff */
[----:B--2---:R-:W2:Y:S01]  /*3410*/  LDS R0, [UR41+0x140] ;  /* 0x00014029ff007984 */ /* 0x004ea20008000800 */
[----:B------:R-:W-:Y:S02]  /*3420*/  USHF.R.U32.HI UR5, URZ, 0x4, UR5 ;  /* 0x00000004ff057899 */ /* 0x000fe40008011605 */
[----:B------:R-:W-:Y:S02]  /*3430*/  USHF.R.S32.HI UR47, URZ, 0x1f, UR6 ;  /* 0x0000001fff2f7899 */ /* 0x000fe40008011406 */
[----:B------:R-:W-:-:S02]  /*3440*/  USHF.R.U32.HI UR4, URZ, 0x4, UR4 ;  /* 0x00000004ff047899 */ /* 0x000fc40008011604 */
[----:B------:R-:W-:Y:S02]  /*3450*/  ULEA.HI UR47, UR47, UR6, URZ, 0x7 ;  /* 0x000000062f2f7291 */ /* 0x000fe4000f8f38ff */
[----:B------:R-:W-:Y:S02]  /*3460*/  ULOP3.LUT UR5, UR5, 0x3fff, URZ, 0xc0, !UPT ;  /* 0x00003fff05057892 */ /* 0x000fe4000f8ec0ff */
[----:B------:R-:W-:Y:S02]  /*3470*/  USHF.R.S32.HI UR47, URZ, 0x7, UR47 ;  /* 0x00000007ff2f7899 */ /* 0x000fe4000801142f */
[----:B------:R-:W-:Y:S02]  /*3480*/  ULOP3.LUT UR4, UR4, 0x3fff, URZ, 0xc0, !UPT ;  /* 0x00003fff04047892 */ /* 0x000fe4000f8ec0ff */
[----:B------:R-:W-:Y:S01]  /*3490*/  UISETP.LT.AND UP0, UPT, UR47, 0x1, UPT ;  /* 0x000000012f00788c */ /* 0x000fe2000bf01270 */
[----:B------:R-:W-:Y:S01]  /*34a0*/  UMOV UR60, 0x0 ;  /* 0x00000000003c7882 */ /* 0x000fe20000000000 */
[----:B------:R-:W-:-:S02]  /*34b0*/  UMOV UR61, 0x4100010 ;  /* 0x04100010003d7882 */ /* 0x000fc40000000000 */
[----:B------:R-:W-:Y:S01]  /*34c0*/  USEL UR64, UR47, 0x1, !UP0 ;  /* 0x000000012f407887 */ /* 0x000fe2000c000000 */
[----:B------:R-:W-:Y:S01]  /*34d0*/  UMOV UR58, 0x0 ;  /* 0x00000000003a7882 */ /* 0x000fe20000000000 */
[----:B------:R-:W-:Y:S01]  /*34e0*/  UMOV UR59, 0x4100010 ;  /* 0x04100010003b7882 */ /* 0x000fe20000000000 */
[----:B------:R-:W-:Y:S01]  /*34f0*/  UMOV UR56, 0x0 ;  /* 0x0000000000387882 */ /* 0x000fe20000000000 */
[----:B------:R-:W-:Y:S01]  /*3500*/  UMOV UR57, 0x4100010 ;  /* 0x0410001000397882 */ /* 0x000fe20000000000 */
[----:B------:R-:W-:Y:S01]  /*3510*/  UMOV UR54, 0x0 ;  /* 0x0000000000367882 */ /* 0x000fe20000000000 */
[----:B------:R-:W-:Y:S01]  /*3520*/  UMOV UR55, 0x4100010 ;  /* 0x0410001000377882 */ /* 0x000fe20000000000 */
[----:B------:R-:W-:Y:S01]  /*3530*/  UMOV UR52, 0x0 ;  /* 0x0000000000347882 */ /* 0x000fe20000000000 */
[----:B------:R-:W-:Y:S01]  /*3540*/  UMOV UR53, 0x4100010 ;  /* 0x0410001000357882 */ /* 0x000fe20000000000 */
[----:B------:R-:W-:Y:S02]  /*3550*/  ULOP3.LUT UR43, UR5, 0x10000, URZ, 0xfc, !UPT ;  /* 0x00010000052b7892 */ /* 0x000fe4000f8efcff */
[----:B------:R-:W-:-:S02]  /*3560*/  ULOP3.LUT UR44, UR4, 0x10000, URZ, 0xfc, !UPT ;  /* 0x00010000042c7892 */ /* 0x000fc4000f8efcff */
[----:B------:R-:W-:Y:S02]  /*3570*/  UIADD3 UR64, UPT, UPT, -UR64, URZ, URZ ;  /* 0x000000ff40407290 */ /* 0x000fe4000fffe1ff */
[----:B-1----:R-:W-:Y:S01]  /*3580*/  UISETP.GE.AND UP4, UPT, UR7, 0x1, UPT ;  /* 0x000000010700788c */ /* 0x002fe2000bf86270 */
[----:B------:R-:W-:Y:S01]  /*3590*/  UMOV UR50, 0x0 ;  /* 0x0000000000327882 */ /* 0x000fe20000000000 */
[----:B------:R-:W-:Y:S01]  /*35a0*/  UMOV UR51, 0x4100010 ;  /* 0x0410001000337882 */ /* 0x000fe20000000000 */
[----:B------:R-:W-:Y:S01]  /*35b0*/  UMOV UR48, 0x0 ;  /* 0x0000000000307882 */ /* 0x000fe20000000000 */
[----:B--2---:R-:W-:Y:S01]  /*35c0*/  R2UR UR65, R0 ;  /* 0x00000000004172ca */ /* 0x004fe200000e0000 */
[----:B------:R-:W-:-:S14]  /*35d0*/  UMOV UR49, 0x4100010 ;  /* 0x0410001000317882 */ /* 0x000fdc0000000000 */
.L_x_67:
[----:B------:R-:W-:Y:S02]  /*35e0*/  LEA R0, R10, UR41, 0x3 ;  /* 0x000000290a007c11 */ /* 0x000fe4000f8e18ff */
[----:B------:R-:W-:Y:S02]  /*35f0*/  SHF.L.U32 R2, R9, 0x1f, RZ ;  /* 0x0000001f09027819 */ /* 0x000fe400000006ff */
[----:B------:R-:W-:Y:S01]  /*3600*/  PLOP3.LUT P0, PT, PT, PT, UP4, 0x80, 0x8 ;  /* 0x000000000008781c */ /* 0x000fe20003f0f048 */
[----:B------:R-:W-:Y:S01]  /*3610*/  VIADD R3, R0, 0xa0 ;  /* 0x000000a000037836 */ /* 0x000fe20000000000 */
[----:B-1----:R-:W1:Y:S02]  /*3620*/  SYNCS.PHASECHK.TRANS64.TRYWAIT P1, [R0+URZ+0x90], R2 ;  /* 0x00009002000075a7 */ /* 0x002e6400080211ff */
[----:B-1-3--:R-:W-:Y:S09]  /*3630*/  @!P1 BRA `(.L_x_61) ;  /* 0x0000004400e49947 */ /* 0x00aff20003800000 */
.L_x_140:
[----:B------:R-:W-:Y:S01]  /*3640*/  LEA R4, R10, UR41, 0x4 ;  /* 0x000000290a047c11 */ /* 0x000fe2000f8e20ff */
[----:B------:R-:W-:Y:S01]  /*3650*/  @UP4 ULEA UR4, UR39, UR41, 0x3 ;  /* 0x0000002927044291 */ /* 0x000fe2000f8e18ff */
[----:B------:R-:W-:Y:S01]  /*3660*/  PLOP3.LUT P2, PT, PT, PT, PT, 0x80, 0x8 ;  /* 0x000000000008781c */ /* 0x000fe20003f4f070 */
[----:B------:R-:W-:Y:S01]  /*3670*/  ULEA UR46, UR45, UR41, 0x3 ;  /* 0x000000292d2e7291 */ /* 0x000fe2000f8e18ff */
[----:B------:R-:W-:Y:S02]  /*3680*/  PRMT R3, RZ, 0x654, R3 ;  /* 0x00000654ff037816 */ /* 0x000fe40000000003 */
[----:B------:R-:W2:Y:S01]  /*3690*/  LDS.128 R4, [R4+0x120] ;  /* 0x0001200004047984 */ /* 0x000ea20000000c00 */
[----:B-1----:R-:W-:Y:S02]  /*36a0*/  @P0 SHF.L.U32 R2, R8, 0x1f, RZ ;  /* 0x0000001f08020819 */ /* 0x002fe400000006ff */
[----:B------:R-:W-:Y:S01]  /*36b0*/  SHF.L.U32 R0, R11, 0x1f, RZ ;  /* 0x0000001f0b007819 */ /* 0x000fe200000006ff */
[----:B------:R-:W-:Y:S01]  /*36c0*/  @!PT LDS RZ, [RZ] ;  /* 0x00000000fffff984 */ /* 0x000fe20000000800 */
[----:B------:R-:W-:Y:S01]  /*36d0*/  @!PT LDS RZ, [RZ] ;  /* 0x00000000fffff984 */ /* 0x000fe20000000800 */
[----:B------:R-:W-:Y:S01]  /*36e0*/  @!PT LDS RZ, [RZ] ;  /* 0x00000000fffff984 */ /* 0x000fe20000000800 */
[----:B------:R-:W-:Y:S01]  /*36f0*/  @!PT LDS RZ, [RZ] ;  /* 0x00000000fffff984 */ /* 0x000fe20000000800 */
[----:B------:R1:W-:Y:S06]  /*3700*/  MEMBAR.ALL.CTA ;  /* 0x0000000000007992 */ /* 0x0003ec0000008000 */
[----:B-1----:R-:W1:Y:S02]  /*3710*/  FENCE.VIEW.ASYNC.S ;  /* 0x00000000000073c6 */ /* 0x002e640000000000 */
[----:B-1----:R1:W-:Y:S01]  /*3720*/  SYNCS.ARRIVE.TRANS64.RED.A1T0 RZ, [R3+URZ], RZ ;  /* 0x000000ff03ff79a7 */ /* 0x0023e200081004ff */
[----:B------:R1:W3:Y:S01]  /*3730*/  @P0 SYNCS.PHASECHK.TRANS64.TRYWAIT P2, [UR4], R2 ;  /* 0x00000002ff0005a7 */ /* 0x0002e20008041104 */
[----:B------:R-:W-:Y:S01]  /*3740*/  ULEA.HI UR4, UR45, UR45, URZ, 0x1 ;  /* 0x0000002d2d047291 */ /* 0x000fe2000f8f08ff */
[----:B--2---:R-:W-:-:S03]  /*3750*/  LOP3.LUT P1, RZ, R6, 0x1, RZ, 0xc0, !PT ;  /* 0x0000000106ff7812 */ /* 0x004fc6000782c0ff */
[----:B------:R-:W-:Y:S02]  /*3760*/  USHF.L.U32 UR5, UR4, 0x5, URZ ;  /* 0x0000000504057899 */ /* 0x000fe400080006ff */
[----:B------:R-:W-:Y:S02]  /*3770*/  ULOP3.LUT UR36, UR4, 0xffe, URZ, 0xc0, !UPT ;  /* 0x00000ffe04247892 */ /* 0x000fe4000f8ec0ff */
[----:B------:R-:W-:Y:S02]  /*3780*/  ULOP3.LUT UR4, UR5, 0xffffffc0, URZ, 0xc0, !UPT ;  /* 0xffffffc005047892 */ /* 0x000fe4000f8ec0ff */
[----:B------:R-:W-:Y:S02]  /*3790*/  UIADD3 UR36, UPT, UPT, -UR36, UR45, URZ ;  /* 0x0000002d24247290 */ /* 0x000fe4000fffe1ff */
[----:B------:R-:W-:Y:S01]  /*37a0*/  UIADD3 UR4, UPT, UPT, UR65, UR4, URZ ;  /* 0x0000000441047290 */ /* 0x000fe2000fffe0ff */
[----:B------:R-:W2:Y:S03]  /*37b0*/  SYNCS.PHASECHK.TRANS64.TRYWAIT P0, [UR46+0xd0], R0 ;  /* 0x0000d000ff0075a7 */ /* 0x000ea6000800112e */
[----:B------:R-:W-:Y:S01]  /*37c0*/  ULEA UR36, UR36, UR4, 0x14 ;  /* 0x0000000424247291 */ /* 0x000fe2000f8ea0ff */
[----:B-123--:R-:W-:Y:S11]  /*37d0*/  @!P0 BRA `(.L_x_62) ;  /* 0x0000004400908947 */ /* 0x00eff60003800000 */
.L_x_142:
[----:B------:R-:W-:Y:S01]  /*37e0*/  IADD3 R10, PT, PT, R10, 0x1, RZ ;  /* 0x000000010a0a7810 */ /* 0x000fe20007ffe0ff */
[----:B------:R-:W-:Y:S06]  /*37f0*/  BRA.U !UP4, `(.L_x_63) ;  /* 0x000000050c107547 */ /* 0x000fec000b800000 */
[----:B------:R-:W-:Y:S01]  /*3800*/  UPLOP3.LUT UP2, UPT, UPT, UPT, UPT, 0x40, 0x4 ;  /* 0x000000000004789c */ /* 0x000fe20003f4e870 */
[----:B------:R-:W-:Y:S01]  /*3810*/  UMOV UR38, UR64 ;  /* 0x0000004000267c82 */ /* 0x000fe20008000000 */
[----:B------:R-:W-:Y:S01]  /*3820*/  UMOV UR37, UR47 ;  /* 0x0000002f00257c82 */ /* 0x000fe20008000000 */
[----:B------:R-:W-:-:S08]  /*3830*/  UMOV UR5, UR39 ;  /* 0x0000002700057c82 */ /* 0x000fd00008000000 */
.L_x_66:
[----:B------:R-:W-:Y:S02]  /*3840*/  UIADD3 UR38, UPT, UPT, UR38, 0x1, URZ ;  /* 0x0000000126267890 */ /* 0x000fe4000fffe0ff */
[----:B------:R-:W-:Y:S02]  /*3850*/  ULEA UR7, UR5, UR41, 0x3 ;  /* 0x0000002905077291 */ /* 0x000fe4000f8e18ff */
[----:B------:R-:W-:Y:S01]  /*3860*/  UISETP.NE.AND UP3, UPT, UR38, URZ, UPT ;  /* 0x000000ff2600728c */ /* 0x000fe2000bf65270 */
[----:B--23--:R-:W-:Y:S10]  /*3870*/  @P2 BRA `(.L_x_64) ;  /* 0x00000000000c2947 */ /* 0x00cff40003800000 */
[----:B-1----:R-:W-:Y:S04]  /*3880*/  SHF.L.U32 R2, R8, 0x1f, RZ ;  /* 0x0000001f08027819 */ /* 0x002fe800000006ff */
[----:B------:R-:W1:Y:S02]  /*3890*/  SYNCS.PHASECHK.TRANS64.TRYWAIT P0, [UR7], R2 ;  /* 0x00000002ff0075a7 */ /* 0x000e640008001107 */
[----:B-1----:R-:W-:Y:S05]  /*38a0*/  @!P0 BRA `(.L_x_65) ;  /* 0x0000004400748947 */ /* 0x002fea0003800000 */
.L_x_64:
[----:B------:R-:W-:Y:S01]  /*38b0*/  UISETP.NE.AND UP0, UPT, UR37, 0x1, UPT ;  /* 0x000000012500788c */ /* 0x000fe2000bf05270 */
[----:B------:R-:W-:Y:S01]  /*38c0*/  PLOP3.LUT P2, PT, PT, PT, PT, 0x80, 0x8 ;  /* 0x000000000008781c */ /* 0x000fe20003f4f070 */
[----:B------:R-:W-:Y:S02]  /*38d0*/  UIADD3 UR4, UPT, UPT, UR5, 0x1, URZ ;  /* 0x0000000105047890 */ /* 0x000fe4000fffe0ff */
[----:B------:R-:W-:Y:S02]  /*38e0*/  UIADD3 UR40, UPT, UPT, UR7, 0x28, URZ ;  /* 0x0000002807287890 */ /* 0x000fe4000fffe0ff */
[----:B------:R-:W-:Y:S01]  /*38f0*/  UISETP.NE.AND UP1, UPT, UR4, 0x5, UPT ;  /* 0x000000050400788c */ /* 0x000fe2000bf25270 */
[----:B------:R-:W-:Y:S01]  /*3900*/  PLOP3.LUT P0, PT, PT, PT, UP0, 0x80, 0x8 ;  /* 0x000000000008781c */ /* 0x000fe20003f0f008 */
[----:B------:R-:W-:Y:S02]  /*3910*/  UIADD3 UR37, UPT, UPT, UR37, -0x1, URZ ;  /* 0xffffffff25257890 */ /* 0x000fe4000fffe0ff */
[----:B------:R-:W-:Y:S02]  /*3920*/  USEL UR6, URZ, 0x1, UP1 ;  /* 0x00000001ff067887 */ /* 0x000fe40008800000 */
[----:B------:R-:W-:Y:S01]  /*3930*/  USEL UR39, UR4, URZ, UP1 ;  /* 0x000000ff04277287 */ /* 0x000fe20008800000 */
[----:B------:R-:W-:Y:S01]  /*3940*/  UMOV UR7, 0x40004040 ;  /* 0x4000404000077882 */ /* 0x000fe20000000000 */
[----:B------:R-:W-:Y:S02]  /*3950*/  UMOV UR35, 0x40004040 ;  /* 0x4000404000237882 */ /* 0x000fe40000000000 */
[----:B------:R-:W-:Y:S01]  /*3960*/  @UP0 ULEA UR4, UR39, UR41, 0x3 ;  /* 0x0000002927040291 */ /* 0x000fe2000f8e18ff */
[----:B------:R-:W-:Y:S01]  /*3970*/  LOP3.LUT R8, R8, UR6, RZ, 0x3c, !PT ;  /* 0x0000000608087c12 */ /* 0x000fe2000f8e3cff */
[----:B------:R-:W-:Y:S01]  /*3980*/  ULEA UR6, UR5, UR44, 0xa ;  /* 0x0000002c05067291 */ /* 0x000fe2000f8e50ff */
[----:B------:R-:W-:Y:S02]  /*3990*/  UMOV UR33, 0x40004040 ;  /* 0x4000404000217882 */ /* 0x000fe40000000000 */
[----:B-1----:R-:W-:Y:S01]  /*39a0*/  @P0 SHF.L.U32 R0, R8, 0x1f, RZ ;  /* 0x0000001f08000819 */ /* 0x002fe200000006ff */
[----:B------:R-:W-:Y:S02]  /*39b0*/  UIADD3 UR34, UPT, UPT, UR6, 0x2, URZ ;  /* 0x0000000206227890 */ /* 0x000fe4000fffe0ff */
[----:B------:R-:W-:Y:S01]  /*39c0*/  UIADD3 UR30, UPT, UPT, UR6, 0x4, URZ ;  /* 0x00000004061e7890 */ /* 0x000fe2000fffe0ff */
[----:B------:R2:W3:Y:S01]  /*39d0*/  @P0 SYNCS.PHASECHK.TRANS64.TRYWAIT P2, [UR4], R0 ;  /* 0x00000000ff0005a7 */ /* 0x0004e20008041104 */
[----:B------:R-:W-:Y:S02]  /*39e0*/  ULEA UR4, UR5, UR43, 0xa ;  /* 0x0000002b05047291 */ /* 0x000fe4000f8e50ff */
[----:B------:R-:W-:Y:S02]  /*39f0*/  UIADD3 UR26, UPT, UPT, UR6, 0x6, URZ ;  /* 0x00000006061a7890 */ /* 0x000fe4000fffe0ff */
        /* <DEDUP_REMOVED lines=10> */
[----:B------:R-:W-:Y:S01]  /*3aa0*/  UIADD3 UR8, UPT, UPT, UR4, 0x206, URZ ;  /* 0x0000020604087890 */ /* 0x000fe2000fffe0ff */
[----:B------:R-:W-:Y:S01]  /*3ab0*/  UMOV UR5, 0x40004040 ;  /* 0x4000404000057882 */ /* 0x000fe20000000000 */
[----:B------:R-:W-:Y:S01]  /*3ac0*/  UMOV UR31, 0x40004040 ;  /* 0x40004040001f7882 */ /* 0x000fe20000000000 */
[----:B------:R1:W-:Y:S01]  /*3ad0*/  UTCHMMA gdesc[UR4], gdesc[UR6], tmem[UR36], tmem[UR62], idesc[UR63], UP2 ;  /* 0x00ff3e06040075ea */ /* 0x0003e20009000024 */
[----:B------:R-:W-:Y:S01]  /*3ae0*/  UPLOP3.LUT UP2, UPT, UPT, UPT, UPT, 0x80, 0x8 ;  /* 0x000000000008789c */ /* 0x000fe20003f4f070 */
[----:B------:R2:W-:Y:S01]  /*3af0*/  UTCHMMA gdesc[UR32], gdesc[UR34], tmem[UR36], tmem[UR60], idesc[UR61], UPT ;  /* 0x00ff3c22200075ea */ /* 0x0005e2000b800024 */
[----:B------:R-:W-:Y:S01]  /*3b00*/  UMOV UR29, 0x40004040 ;  /* 0x40004040001d7882 */ /* 0x000fe20000000000 */
[----:B------:R-:W-:Y:S01]  /*3b10*/  UMOV UR27, 0x40004040 ;  /* 0x40004040001b7882 */ /* 0x000fe20000000000 */
        /* <DEDUP_REMOVED lines=12> */
[----:B------:R-:W-:Y:S01]  /*3be0*/  UMOV UR9, 0x40004040 ;  /* 0x4000404000097882 */ /* 0x000fe20000000000 */
[----:B------:R2:W-:Y:S01]  /*3bf0*/  UTCHMMA gdesc[UR12], gdesc[UR14], tmem[UR36], tmem[UR50], idesc[UR51], UPT ;  /* 0x00ff320e0c0075ea */ /* 0x0005e2000b800024 */
[----:B------:R2:W-:Y:S01]  /*3c00*/  UTCHMMA gdesc[UR8], gdesc[UR10], tmem[UR36], tmem[UR48], idesc[UR49], UPT ;  /* 0x00ff300a080075ea */ /* 0x0005e2000b800024 */
[----:B------:R2:W-:Y:S01]  /*3c10*/  UTCBAR.MULTICAST [UR40], URZ, UR42 ;  /* 0x000000ff280073e9 */ /* 0x0005e2000800082a */
[----:B-1----:R-:W-:Y:S01]  /*3c20*/  UMOV UR5, UR39 ;  /* 0x0000002700057c82 */ /* 0x002fe20008000000 */
[----:B------:R-:W-:Y:S05]  /*3c30*/  BRA.U UP3, `(.L_x_66) ;  /* 0xfffffffd03007547 */ /* 0x000fea000b83ffff */
.L_x_63:
[----:B------:R-:W-:Y:S01]  /*3c40*/  UIADD3 UR4, UPT, UPT, UR45, 0x1, URZ ;  /* 0x000000012d047890 */ /* 0x000fe2000fffe0ff */
[C---:B------:R-:W-:Y:S01]  /*3c50*/  ISETP.NE.AND P0, PT, R10.reuse, 0x2, PT ;  /* 0x000000020a00780c */ /* 0x040fe20003f05270 */
[----:B------:R-:W-:Y:S02]  /*3c60*/  UIADD3 UR5, UPT, UPT, UR46, 0xb0, URZ ;  /* 0x000000b02e057890 */ /* 0x000fe4000fffe0ff */
[----:B------:R-:W-:Y:S01]  /*3c70*/  UISETP.NE.AND UP0, UPT, UR4, 0x4, UPT ;  /* 0x000000040400788c */ /* 0x000fe2000bf05270 */
[----:B-12---:R-:W-:Y:S02]  /*3c80*/  SEL R0, RZ, 0x1, P0 ;  /* 0x00000001ff007807 */ /* 0x006fe40000000000 */
[----:B------:R-:W-:Y:S01]  /*3c90*/  SEL R10, R10, RZ, P0 ;  /* 0x000000ff0a0a7207 */ /* 0x000fe20000000000 */
[----:B------:R-:W-:Y:S01]  /*3ca0*/  USEL UR6, URZ, 0x1, UP0 ;  /* 0x00000001ff067887 */ /* 0x000fe20008000000 */
[----:B------:R-:W-:Y:S01]  /*3cb0*/  LOP3.LUT R9, R9, R0, RZ, 0x3c, !PT ;  /* 0x0000000009097212 */ /* 0x000fe200078e3cff */
[----:B------:R-:W-:Y:S01]  /*3cc0*/  USEL UR45, UR4, URZ, UP0 ;  /* 0x000000ff042d7287 */ /* 0x000fe20008000000 */
[----:B------:R1:W-:Y:S03]  /*3cd0*/  UTCBAR [UR5], URZ ;  /* 0x000000ff050073e9 */ /* 0x0003e600080000ff */
[----:B------:R-:W-:Y:S01]  /*3ce0*/  LOP3.LUT R11, R11, UR6, RZ, 0x3c, !PT ;  /* 0x000000060b0b7c12 */ /* 0x000fe2000f8e3cff */
[----:B------:R-:W-:Y:S07]  /*3cf0*/  @P1 BRA `(.L_x_67) ;  /* 0xfffffff800381947 */ /* 0x000fee000383ffff */
[----:B------:R-:W2:Y:S01]  /*3d00*/  S2UR UR8, SR_CgaCtaId ;  /* 0x00000000000879c3 */ /* 0x000ea20000008800 */
[----:B------:R-:W-:Y:S01]  /*3d10*/  ELECT P0, URZ, PT ;  /* 0x0000000000ff782f */ /* 0x000fe20003800000 */
[----:B------:R-:W-:Y:S01]  /*3d20*/  IMAD.MOV.U32 R0, RZ, RZ, 0x1 ;  /* 0x00000001ff007424 */ /* 0x000fe200078e00ff */
[----:B------:R-:W-:Y:S01]  /*3d30*/  UIADD3 UR41, UPT, UPT, UR41, 0xd0, URZ ;  /* 0x000000d029297890 */ /* 0x000fe2000fffe0ff */
[----:B------:R-:W-:Y:S01]  /*3d40*/  SHF.L.U32 R2, R11, 0x1f, RZ ;  /* 0x0000001f0b027819 */ /* 0x000fe200000006ff */
[----:B------:R-:W-:-:S03]  /*3d50*/  UMOV UR4, 0x40 ;  /* 0x0000004000047882 */ /* 0x000fc60000000000 */
[----:B------:R-:W-:Y:S01]  /*3d60*/  UVIRTCOUNT.DEALLOC.SMPOOL 0x80 ;  /* 0x000000800000784c */ /* 0x000fe20000000000 */
[----:B--2---:R-:W-:Y:S02]  /*3d70*/  ULEA UR8, UR8, UR4, 0x18 ;  /* 0x0000000408087291 */ /* 0x004fe4000f8ec0ff */
[----:B------:R-:W-:-:S07]  /*3d80*/  ULEA UR4, UR45, UR41, 0x3 ;  /* 0x000000292d047291 */ /* 0x000fce000f8e18ff */
[----:B------:R2:W-:Y:S02]  /*3d90*/  @P0 STS.U8 [UR8+0x1c], R0 ;  /* 0x00001c00ff000988 */ /* 0x0005e40008000008 */
[----:B------:R-:W4:Y:S02]  /*3da0*/  SYNCS.PHASECHK.TRANS64.TRYWAIT P0, [UR4], R2 ;  /* 0x00000002ff0075a7 */ /* 0x000f240008001104 */
[----:B--2-4-:R-:W-:Y:S05]  /*3db0*/  @!P0 BRA `(.L_x_68) ;  /* 0x0000004000488947 */ /* 0x014fea0003800000 */
.L_x_145:
[----:B------:R-:W-:-:S04]  /*3dc0*/  UIADD3 UR4, UPT, UPT, UR45, 0x1, URZ ;  /* 0x000000012d047890 */ /* 0x000fc8000fffe0ff */
[----:B------:R-:W-:-:S04]  /*3dd0*/  UISETP.NE.AND UP0, UPT, UR4, 0x4, UPT ;  /* 0x000000040400788c */ /* 0x000fc8000bf05270 */
[----:B------:R-:W-:Y:S02]  /*3de0*/  USEL UR6, URZ, 0x1, UP0 ;  /* 0x00000001ff067887 */ /* 0x000fe40008000000 */
[----:B------:R-:W-:-:S04]  /*3df0*/  USEL UR4, UR4, URZ, UP0 ;  /* 0x000000ff04047287 */ /* 0x000fc80008000000 */
[----:B-1----:R-:W-:Y:S01]  /*3e00*/  ULEA UR5, UR4, UR41, 0x3 ;  /* 0x0000002904057291 */ /* 0x002fe2000f8e18ff */
[----:B--2---:R-:W-:-:S04]  /*3e10*/  LOP3.LUT R2, R11, UR6, RZ, 0x3c, !PT ;  /* 0x000000060b027c12 */ /* 0x004fc8000f8e3cff */
[----:B------:R-:W-:-:S04]  /*3e20*/  SHF.L.U32 R3, R2, 0x1f, RZ ;  /* 0x0000001f02037819 */ /* 0x000fc800000006ff */
[----:B------:R-:W1:Y:S02]  /*3e30*/  SYNCS.PHASECHK.TRANS64.TRYWAIT P0, [UR5], R3 ;  /* 0x00000003ff0075a7 */ /* 0x000e640008001105 */
[----:B-1----:R-:W-:Y:S05]  /*3e40*/  @!P0 BRA `(.L_x_69) ;  /* 0x00000040003c8947 */ /* 0x002fea0003800000 */
.L_x_147:
        /* <DEDUP_REMOVED lines=9> */
.L_x_149:
[----:B------:R-:W-:-:S04]  /*3ee0*/  UIADD3 UR4, UPT, UPT, UR4, 0x1, URZ ;  /* 0x0000000104047890 */ /* 0x000fc8000fffe0ff */
[----:B------:R-:W-:-:S04]  /*3ef0*/  UISETP.NE.AND UP0, UPT, UR4, 0x4, UPT ;  /* 0x000000040400788c */ /* 0x000fc8000bf05270 */
[----:B------:R-:W-:Y:S02]  /*3f00*/  USEL UR5, URZ, 0x1, UP0 ;  /* 0x00000001ff057887 */ /* 0x000fe40008000000 */
[----:B------:R-:W-:-:S04]  /*3f10*/  USEL UR4, UR4, URZ, UP0 ;  /* 0x000000ff04047287 */ /* 0x000fc80008000000 */
[----:B------:R-:W-:Y:S01]  /*3f20*/  ULEA UR4, UR4, UR41, 0x3 ;  /* 0x0000002904047291 */ /* 0x000fe2000f8e18ff */
[----:B------:R-:W-:-:S04]  /*3f30*/  LOP3.LUT R2, R2, UR5, RZ, 0x3c, !PT ;  /* 0x0000000502027c12 */ /* 0x000fc8000f8e3cff */
[----:B------:R-:W-:-:S04]  /*3f40*/  SHF.L.U32 R2, R2, 0x1f, RZ ;  /* 0x0000001f02027819 */ /* 0x000fc800000006ff */
[----:B------:R-:W2:Y:S02]  /*3f50*/  SYNCS.PHASECHK.TRANS64.TRYWAIT P0, [UR4], R2 ;  /* 0x00000002ff0075a7 */ /* 0x000ea40008001104 */
[----:B--2---:R-:W-:Y:S05]  /*3f60*/  @!P0 BRA `(.L_x_71) ;  /* 0x0000004000248947 */ /* 0x004fea0003800000 */
.L_x_151:
[----:B------:R-:W-:Y:S01]  /*3f70*/  NOP ;  /* 0x0000000000007918 */ /* 0x000fe20000000000 */
[----:B-1----:R-:W1:Y:S01]  /*3f80*/  LDS R0, [UR8+0x14] ;  /* 0x00001408ff007984 */ /* 0x002e620008000800 */
[----:B------:R-:W-:Y:S01]  /*3f90*/  ULOP3.LUT UR4, UR65, 0xffff, URZ, 0xc0, !UPT ;  /* 0x0000ffff41047892 */ /* 0x000fe2000f8ec0ff */
[----:B------:R-:W-:Y:S01]  /*3fa0*/  UMOV UR5, 0xffff ;  /* 0x0000ffff00057882 */ /* 0x000fe20000000000 */
[----:B------:R-:W-:Y:S02]  /*3fb0*/  UMOV UR6, 0x1 ;  /* 0x0000000100067882 */ /* 0x000fe40000000000 */
[----:B------:R-:W-:-:S04]  /*3fc0*/  USHF.R.U32.HI UR4, URZ, 0x5, UR4 ;  /* 0x00000005ff047899 */ /* 0x000fc80008011604 */
[----:B------:R-:W-:Y:S02]  /*3fd0*/  USHF.L.U32 UR5, UR5, UR4, URZ ;  /* 0x0000000405057299 */ /* 0x000fe400080006ff */
[----:B------:R-:W-:-:S04]  /*3fe0*/  USHF.L.U32 UR4, UR6, UR4, URZ ;  /* 0x0000000406047299 */ /* 0x000fc800080006ff */
[----:B-1----:R-:W-:-:S04]  /*3ff0*/  LOP3.LUT R0, R0, UR5, RZ, 0xc0, !PT ;  /* 0x0000000500007c12 */ /* 0x002fc8000f8ec0ff */
[----:B------:R-:W-:-:S13]  /*4000*/  ISETP.NE.AND P0, PT, R0, UR5, PT ;  /* 0x0000000500007c0c */ /* 0x000fda000bf05270 */
[----:B------:R-:W-:Y:S05]  /*4010*/  @P0 BRA `(.L_x_72) ;  /* 0x0000000000580947 */ /* 0x000fea0003800000 */
[----:B------:R-:W1:Y:S02]  /*4020*/  LDS R0, [UR8+0x18] ;  /* 0x00001808ff007984 */ /* 0x000e640008000800 */
[----:B-1----:R-:W-:-:S04]  /*4030*/  LOP3.LUT R0, R0, UR4, RZ, 0xc0, !PT ;  /* 0x0000000400007c12 */ /* 0x002fc8000f8ec0ff */
[----:B------:R-:W-:-:S13]  /*4040*/  ISETP.NE.AND P0, PT, R0, UR4, PT ;  /* 0x0000000400007c0c */ /* 0x000fda000bf05270 */
[----:B------:R-:W-:Y:S05]  /*4050*/  @P0 BRA `(.L_x_73) ;  /* 0x00000000003c0947 */ /* 0x000fea0003800000 */
[----:B------:R-:W1:Y:S01]  /*4060*/  S2R R2, SR_LANEID ;  /* 0x0000000000027919 */ /* 0x000e620000000000 */
[----:B------:R-:W-:-:S06]  /*4070*/  ULOP3.LUT UR5, URZ, UR5, URZ, 0x33, !UPT ;  /* 0x00000005ff057292 */ /* 0x000fcc000f8e33ff */
[----:B------:R-:W-:-:S04]  /*4080*/  IMAD.U32 R0, RZ, RZ, UR5 ;  /* 0x00000005ff007e24 */ /* 0x000fc8000f8e00ff */
[----:B------:R2:W4:Y:S02]  /*4090*/  REDUX UR7, R0 ;  /* 0x00000000000773c4 */ /* 0x0005240000000000 */
[----:B------:R1:W-:Y:S01]  /*40a0*/  UTCATOMSWS.AND URZ, UR5 ;  /* 0x0000000500ff79e3 */ /* 0x0003e20008000000 */
[----:B--2---:R-:W-:Y:S01]  /*40b0*/  LOP3.LUT R0, RZ, UR4, RZ, 0x33, !PT ;  /* 0x00000004ff007c12 */ /* 0x004fe2000f8e33ff */
[----:B------:R-:W-:Y:S02]  /*40c0*/  VOTEU.ANY UR4, UPT, PT ;  /* 0x0000000000047886 */ /* 0x000fe400038e0100 */
[----:B------:R-:W-:Y:S02]  /*40d0*/  UFLO.U32 UR4, UR4 ;  /* 0x00000004000472bd */ /* 0x000fe400080e0000 */
[----:B------:R-:W2:Y:S04]  /*40e0*/  REDUX UR6, R0 ;  /* 0x00000000000673c4 */ /* 0x000ea80000000000 */
[----:B-1----:R-:W-:-:S02]  /*40f0*/  ISETP.EQ.U32.AND P0, PT, R2, UR4, PT ;  /* 0x0000000402007c0c */ /* 0x002fc4000bf02070 */
[----:B----4-:R-:W-:-:S11]  /*4100*/  MOV R2, UR7 ;  /* 0x0000000700027c02 */ /* 0x010fd60008000f00 */
[----:B------:R1:W-:Y:S01]  /*4110*/  @P0 ATOMS.AND RZ, [UR8+0x14], R2 ;  /* 0x00001402ffff098c */ /* 0x0003e2000a800008 */
[----:B--2---:R-:W-:-:S05]  /*4120*/  IMAD.U32 R0, RZ, RZ, UR6 ;  /* 0x00000006ff007e24 */ /* 0x004fca000f8e00ff */
[----:B------:R1:W-:Y:S01]  /*4130*/  @P0 ATOMS.AND RZ, [UR8+0x18], R0 ;  /* 0x00001800ffff098c */ /* 0x0003e2000a800008 */
[----:B------:R-:W-:Y:S05]  /*4140*/  BRA `(.L_x_74) ;  /* 0x0000000000147947 */ /* 0x000fea0003800000 */
.L_x_73:
[----:B------:R-:W-:Y:S02]  /*4150*/  MOV R2, 0x4170 ;  /* 0x0000417000027802 */ /* 0x000fe40000000f00 */
[----:B---3-5:R-:W-:Y:S05]  /*4160*/  CALL.REL.NOINC `($__internal_0_$__cuda_sm10x_tcgen05_guardrail_trap_col_being_dealloced_not_returned_by_alloc) ;  /* 0x0000004000987944 */ /* 0x028fea0003c00000 */
[----:B------:R-:W-:Y:S05]  /*4170*/  BRA `(.L_x_74) ;  /* 0x0000000000087947 */ /* 0x000fea0003800000 */
.L_x_72:
[----:B------:R-:W-:Y:S02]  /*4180*/  MOV R2, 0x41a0 ;  /* 0x000041a000027802 */ /* 0x000fe40000000f00 */
[----:B---3-5:R-:W-:Y:S05]  /*4190*/  CALL.REL.NOINC `($__internal_2_$__cuda_sm10x_tcgen05_guardrail_trap_unallocated_columns_being_dealloced) ;  /* 0x0000004000a47944 */ /* 0x028fea0003c00000 */
.L_x_74:
[----:B------:R-:W-:Y:S01]  /*41a0*/  NOP ;  /* 0x0000000000007918 */ /* 0x000fe20000000000 */
[----:B------:R-:W-:Y:S05]  /*41b0*/  EXIT ;  /* 0x000000000000794d */ /* 0x000fea0003800000 */
.L_x_56:
[----:B------:R-:W-:-:S09]  /*41c0*/  UISETP.NE.OR UP0, UPT, UR18, 0x3, !UP3 ;  /* 0x000000031200788c */ /* 0x000fd2000df05670 */
[----:B------:R-:W-:Y:S05]  /*41d0*/  BRA.U UP0, `(.L_x_75) ;  /* 0x0000001100247547 */ /* 0x000fea000b800000 */
[----:B------:R-:W2:Y:S01]  /*41e0*/  LDCU.64 UR4, c[0x0][0x888] ;  /* 0x00011100ff0477ac */ /* 0x000ea20008000a00 */
[----:B------:R-:W3:Y:S01]  /*41f0*/  LDC.64 R12, c[0x0][0x348] ;  /* 0x0000d200ff0c7b82 */ /* 0x000ee20000000a00 */
[----:B------:R-:W-:Y:S02]  /*4200*/  HFMA2 R9, -RZ, RZ, 0, 0 ;  /* 0x00000000ff097431 */ /* 0x000fe400000001ff */
[----:B------:R-:W-:Y:S01]  /*4210*/  IMAD.MOV.U32 R11, RZ, RZ, 0x1 ;  /* 0x00000001ff0b7424 */ /* 0x000fe200078e00ff */
[----:B------:R-:W4:Y:S01]  /*4220*/  LDCU UR37, c[0x0][0x370] ;  /* 0x00006e00ff2577ac */ /* 0x000f220008000800 */
[----:B------:R-:W-:Y:S01]  /*4230*/  IMAD.MOV.U32 R10, RZ, RZ, RZ ;  /* 0x000000ffff0a7224 */ /* 0x000fe200078e00ff */
[----:B------:R-:W-:Y:S01]  /*4240*/  MOV R3, 0x1000 ;  /* 0x0000100000037802 */ /* 0x000fe20000000f00 */
[----:B------:R-:W4:Y:S01]  /*4250*/  LDCU.128 UR32, c[0x0][0xb10] ;  /* 0x00016200ff2077ac */ /* 0x000f220008000c00 */
[----:B------:R-:W1:Y:S01]  /*4260*/  LDCU UR29, c[0x0][0x374] ;  /* 0x00006e80ff1d77ac */ /* 0x000e620008000800 */
[----:B------:R-:W1:Y:S01]  /*4270*/  LDCU.64 UR30, c[0x0][0x890] ;  /* 0x00011200ff1e77ac */ /* 0x000e620008000a00 */
[----:B--2---:R-:W-:Y:S01]  /*4280*/  UISETP.NE.U32.AND UP0, UPT, UR4, URZ, UPT ;  /* 0x000000ff0400728c */ /* 0x004fe2000bf05070 */
[----:B------:R-:W2:Y:S01]  /*4290*/  LDCU UR15, c[0x0][0xb0c] ;  /* 0x00016180ff0f77ac */ /* 0x000ea20008000800 */
[----:B------:R-:W3:Y:S01]  /*42a0*/  LDCU UR41, c[0x0][0xb20] ;  /* 0x00016400ff2977ac */ /* 0x000ee20008000800 */
[----:B------:R-:W3:Y:S01]  /*42b0*/  LDCU UR4, c[0x0][0xb30] ;  /* 0x00016600ff0477ac */ /* 0x000ee20008000800 */
[----:B----4-:R-:W-:-:S02]  /*42c0*/  UIMAD.WIDE.U32 UR6, UR37, UR32, URZ ;  /* 0x00000020250672a5 */ /* 0x010fc4000f8e00ff */
[----:B-1----:R-:W-:Y:S02]  /*42d0*/  UIMAD.WIDE.U32 UR8, UR29, UR35, URZ ;  /* 0x000000231d0872a5 */ /* 0x002fe4000f8e00ff */
[----:B------:R-:W-:Y:S02]  /*42e0*/  USEL UR40, URZ, 0x1, UP5 ;  /* 0x00000001ff287887 */ /* 0x000fe4000a800000 */
[----:B------:R-:W-:Y:S02]  /*42f0*/  UISETP.NE.U32.AND UP6, UPT, UR30, URZ, UPT ;  /* 0x000000ff1e00728c */ /* 0x000fe4000bfc5070 */
[----:B------:R-:W-:Y:S01]  /*4300*/  UISETP.NE.AND.EX UP5, UPT, UR5, URZ, UPT, UP0 ;  /* 0x000000ff0500728c */ /* 0x000fe2000bfa5300 */
[----:B------:R-:W-:Y:S01]  /*4310*/  UMOV UR24, 0x400 ;  /* 0x0000040000187882 */ /* 0x000fe20000000000 */
[----:B------:R-:W-:Y:S01]  /*4320*/  UISETP.NE.AND UP0, UPT, UR42, 0x1, UPT ;  /* 0x000000012a00788c */ /* 0x000fe2000bf05270 */
[----:B------:R-:W-:Y:S01]  /*4330*/  UMOV UR6, UR7 ;  /* 0x0000000700067c82 */ /* 0x000fe20008000000 */
[----:B------:R-:W-:Y:S01]  /*4340*/  UMOV UR38, UR9 ;  /* 0x0000000900267c82 */ /* 0x000fe20008000000 */
[----:B--2---:R-:W-:Y:S01]  /*4350*/  UISETP.NE.AND UP0, UPT, UR15, 0x1, UPT ;  /* 0x000000010f00788c */ /* 0x004fe2000bf05270 */
[----:B------:R-:W-:Y:S01]  /*4360*/  UMOV UR25, URZ ;  /* 0x000000ff00197c82 */ /* 0x000fe20008000000 */
[----:B------:R-:W-:-:S02]  /*4370*/  UPLOP3.LUT UP4, UPT, UPT, UPT, UPT, 0x40, 0x4 ;  /* 0x000000000004789c */ /* 0x000fc40003f8e870 */
[----:B------:R-:W-:Y:S01]  /*4380*/  UISETP.GE.AND UP2, UPT, UR42, 0x1, UPT ;  /* 0x000000012a00788c */ /* 0x000fe2000bf46270 */
[----:B------:R-:W1:Y:S01]  /*4390*/  LDCU.64 UR16, c[0x0][0xb28] ;  /* 0x00016500ff1077ac */ /* 0x000e620008000a00 */
[----:B------:R-:W-:Y:S02]  /*43a0*/  ULEA UR24, UR54, UR24, 0x18 ;  /* 0x0000001836187291 */ /* 0x000fe4000f8ec0ff */
[----:B------:R-:W-:Y:S02]  /*43b0*/  UISETP.NE.AND.EX UP6, UPT, UR31, URZ, UPT, UP6 ;  /* 0x000000ff1f00728c */ /* 0x000fe4000bfc5360 */
[----:B------:R-:W-:Y:S02]  /*43c0*/  USHF.R.U32.HI UR39, URZ, UR33, UR6 ;  /* 0x00000021ff277299 */ /* 0x000fe40008011606 */
[----:B---3--:R-:W-:Y:S02]  /*43d0*/  USHF.R.U32.HI UR38, URZ, UR41, UR38 ;  /* 0x00000029ff267299 */ /* 0x008fe40008011626 */
[----:B------:R-:W-:-:S02]  /*43e0*/  UISETP.NE.AND UP0, UPT, UR34, 0x1, UPT ;  /* 0x000000012200788c */ /* 0x000fc4000bf05270 */
[----:B------:R-:W-:-:S11]  /*43f0*/  UISETP.NE.AND UP3, UPT, UR4, 0x1, UPT ;  /* 0x000000010400788c */ /* 0x000fd6000bf65270 */
.L_x_84:
[C---:B------:R-:W-:Y:S02]  /*4400*/  LEA R8, R10.reuse, UR24, 0x3 ;  /* 0x000000180a087c11 */ /* 0x040fe4000f8e18ff */
[----:B------:R-:W-:Y:S02]  /*4410*/  SHF.L.U32 R0, R9, 0x1f, RZ ;  /* 0x0000001f09007819 */ /* 0x000fe400000006ff */
[----:B------:R-:W-:Y:S02]  /*4420*/  LEA R4, R10, UR24, 0x4 ;  /* 0x000000180a047c11 */ /* 0x000fe4000f8e20ff */
[----:B--2---:R-:W2:Y:S02]  /*4430*/  SYNCS.PHASECHK.TRANS64.TRYWAIT P0, [R8+URZ+0x90], R0 ;  /* 0x00009000080075a7 */ /* 0x004ea400080011ff */
[----:B--2---:R-:W-:Y:S05]  /*4440*/  @!P0 BRA `(.L_x_76) ;  /* 0x0000003c00048947 */ /* 0x004fea0003800000 */
.L_x_152:
[----:B------:R-:W3:Y:S01]  /*4450*/  LDS.128 R4, [R4+0x120] ;  /* 0x0001200004047984 */ /* 0x000ee20000000c00 */
[----:B------:R-:W-:Y:S01]  /*4460*/  UISETP.GE.AND UP0, UPT, UR42, 0x1, UPT ;  /* 0x000000012a00788c */ /* 0x000fe2000bf06270 */
[----:B------:R-:W-:Y:S01]  /*4470*/  @!PT LDS RZ, [RZ] ;  /* 0x00000000fffff984 */ /* 0x000fe20000000800 */
[----:B------:R-:W-:Y:S01]  /*4480*/  @!PT LDS RZ, [RZ] ;  /* 0x00000000fffff984 */ /* 0x000fe20000000800 */
[----:B------:R-:W-:Y:S01]  /*4490*/  @!PT LDS RZ, [RZ] ;  /* 0x00000000fffff984 */ /* 0x000fe20000000800 */
[----:B------:R-:W-:Y:S01]  /*44a0*/  @!PT LDS RZ, [RZ] ;  /* 0x00000000fffff984 */ /* 0x000fe20000000800 */
[----:B------:R4:W-:Y:S06]  /*44b0*/  MEMBAR.ALL.CTA ;  /* 0x0000000000007992 */ /* 0x0009ec0000008000 */
[----:B----4-:R-:W4:Y:S01]  /*44c0*/  FENCE.VIEW.ASYNC.S ;  /* 0x00000000000073c6 */ /* 0x010f220000000000 */
[----:B---3--:R-:W-:Y:S11]  /*44d0*/  LOP3.LUT P0, RZ, R6, 0x1, RZ, 0xc0, !PT ;  /* 0x0000000106ff7812 */ /* 0x008ff6000780c0ff */
[----:B------:R-:W-:Y:S02]  /*44e0*/  @!UPT UIADD3 URZ, UPT, UPT, URZ, URZ, URZ ;  /* 0x000000fffffff290 */ /* 0x000fe4000fffe0ff */
[----:B----4-:R-:W-:Y:S01]  /*44f0*/  VOTEU.ANY UP2, P0 ;  /* 0x0000000000ff7886 */ /* 0x010fe20000040100 */
[----:B------:R-:W-:Y:S11]  /*4500*/  PLOP3.LUT P0, PT, PT, PT, UP2, 0x80, 0x8 ;  /* 0x000000000008781c */ /* 0x000ff60003f0f028 */
[----:B------:R-:W-:Y:S02]  /*4510*/  @!UPT UIADD3 URZ, UPT, UPT, URZ, URZ, URZ ;  /* 0x000000fffffff290 */ /* 0x000fe4000fffe0ff */
[----:B--2---:R-:W-:Y:S02]  /*4520*/  @P0 SHF.R.U32.HI R0, RZ, 0x10, R5 ;  /* 0x00000010ff000819 */ /* 0x004fe40000011605 */
[----:B------:R-:W-:Y:S02]  /*4530*/  @P0 MOV R2, R4 ;  /* 0x0000000400020202 */ /* 0x000fe40000000f00 */
[----:B------:R-:W-:Y:S01]  /*4540*/  @P0 R2UR UR4, R0 ;  /* 0x00000000000402ca */ /* 0x000fe200000e0000 */
[----:B------:R-:W-:Y:S01]  /*4550*/  VIADD R0, R8, 0xa0 ;  /* 0x000000a008007836 */ /* 0x000fe20000000000 */
[----:B------:R-:W-:Y:S02]  /*4560*/  @P0 LOP3.LUT R4, R5, 0xffff, RZ, 0xc0, !PT ;  /* 0x0000ffff05040812 */ /* 0x000fe400078ec0ff */
[----:B------:R-:W-:Y:S02]  /*4570*/  @P0 R2UR UR6, R2 ;  /* 0x00000000020602ca */ /* 0x000fe400000e0000 */
[----:B------:R-:W-:Y:S02]  /*4580*/  PRMT R0, RZ, 0x654, R0 ;  /* 0x00000654ff007816 */ /* 0x000fe40000000000 */
[----:B------:R-:W-:Y:S02]  /*4590*/  @P0 R2UR UR5, R4 ;  /* 0x00000000040502ca */ /* 0x000fe400000e0000 */
[----:B------:R2:W-:Y:S03]  /*45a0*/  SYNCS.ARRIVE.TRANS64.RED.A1T0 RZ, [R0+URZ], RZ ;  /* 0x000000ff00ff79a7 */ /* 0x0005e600081004ff */
[----:B------:R-:W-:Y:S04]  /*45b0*/  @UP2 UMOV UR28, UR4 ;  /* 0x00000004001c2c82 */ /* 0x000fe80008000000 */
[----:B------:R-:W-:Y:S04]  /*45c0*/  @UP2 UMOV UR14, UR6 ;  /* 0x00000006000e2c82 */ /* 0x000fe80008000000 */
[----:B------:R-:W-:Y:S01]  /*45d0*/  @UP2 UMOV UR13, UR5 ;  /* 0x00000005000d2c82 */ /* 0x000fe20008000000 */
[----:B------:R-:W-:Y:S05]  /*45e0*/  BRA.U !UP0, `(.L_x_77) ;  /* 0x0000000108c07547 */ /* 0x000fea000b800000 */
[----:B------:R-:W-:Y:S02]  /*45f0*/  UIMAD.WIDE.U32 UR8, UR13, UR35, URZ ;  /* 0x000000230d0872a5 */ /* 0x000fe4000f8e00ff */
[----:B------:R-:W-:Y:S02]  /*4600*/  UP2UR UR12, UPR, URZ, 0x4 ;  /* 0x00000004ff0c7883 */ /* 0x000fe40008000000 */
[----:B------:R-:W-:Y:S02]  /*4610*/  UISETP.NE.AND UP2, UPT, UR34, 0x1, UPT ;  /* 0x000000012200788c */ /* 0x000fe4000bf45270 */
[----:B------:R-:W-:Y:S02]  /*4620*/  UIMAD.WIDE.U32 UR10, UR14, UR32, URZ ;  /* 0x000000200e0a72a5 */ /* 0x000fe4000f8e00ff */
[----:B------:R-:W-:Y:S02]  /*4630*/  USEL UR4, UR29, UR38, !UP2 ;  /* 0x000000261d047287 */ /* 0x000fe4000d000000 */
[----:B------:R-:W-:Y:S02]  /*4640*/  UISETP.NE.AND UP0, UPT, UR15, 0x1, UPT ;  /* 0x000000010f00788c */ /* 0x000fe4000bf05270 */
[----:B------:R-:W-:Y:S02]  /*4650*/  UP2UR UR22, UPR, URZ, 0x2 ;  /* 0x00000002ff167883 */ /* 0x000fe40008000000 */
[----:B------:R-:W-:Y:S02]  /*4660*/  UISETP.NE.AND UP1, UPT, UR42, 0x1, UPT ;  /* 0x000000012a00788c */ /* 0x000fe4000bf25270 */
[----:B-1----:R-:W-:Y:S02]  /*4670*/  UIMAD.WIDE.U32 UR18, UR4, UR16, URZ ;  /* 0x00000010041272a5 */ /* 0x002fe4000f8e00ff */
[----:B------:R-:W-:Y:S01]  /*4680*/  USEL UR7, UR37, UR39, !UP0 ;  /* 0x0000002725077287 */ /* 0x000fe2000c000000 */
[----:B------:R-:W-:Y:S02]  /*4690*/  UMOV UR5, UR9 ;  /* 0x0000000900057c82 */ /* 0x000fe40008000000 */
[----:B------:R-:W-:Y:S02]  /*46a0*/  USHF.R.U32.HI UR6, URZ, UR41, UR5 ;  /* 0x00000029ff067299 */ /* 0x000fe40008011605 */
[----:B------:R-:W-:Y:S02]  /*46b0*/  UIMAD.WIDE.U32 UR20, UR7, UR16, URZ ;  /* 0x00000010071472a5 */ /* 0x000fe4000f8e00ff */
[----:B------:R-:W-:Y:S02]  /*46c0*/  USEL UR6, UR13, UR6, !UP2 ;  /* 0x000000060d067287 */ /* 0x000fe4000d000000 */
[----:B------:R-:W-:Y:S01]  /*46d0*/  UISETP.NE.AND UP2, UPT, UR12, URZ, UPT ;  /* 0x000000ff0c00728c */ /* 0x000fe2000bf45270 */
[----:B------:R-:W-:Y:S01]  /*46e0*/  UMOV UR5, UR11 ;  /* 0x0000000b00057c82 */ /* 0x000fe20008000000 */
[----:B------:R-:W-:Y:S02]  /*46f0*/  UIMAD.WIDE.U32 UR10, UR6, UR16, URZ ;  /* 0x00000010060a72a5 */ /* 0x000fe4000f8e00ff */
[----:B------:R-:W-:Y:S03]  /*4700*/  USHF.R.U32.HI UR8, URZ, UR33, UR5 ;  /* 0x00000021ff087299 */ /* 0x000fe60008011605 */
[----:B------:R-:W-:Y:S02]  /*4710*/  UMOV UR5, UR19 ;  /* 0x0000001300057c82 */ /* 0x000fe40008000000 */
[----:B------:R-:W-:Y:S03]  /*4720*/  @UP1 USHF.R.U32.HI UR4, URZ, UR17, UR5 ;  /* 0x00000011ff041299 */ /* 0x000fe60008011605 */
[----:B------:R-:W-:Y:S01]  /*4730*/  UMOV UR5, UR21 ;  /* 0x0000001500057c82 */ /* 0x000fe20008000000 */
[----:B------:R-:W-:Y:S02]  /*4740*/  UIMAD UR4, UR42, UR4, URZ ;  /* 0x000000042a0472a4 */ /* 0x000fe4000f8e02ff */
[----:B------:R-:W-:Y:S02]  /*4750*/  @UP1 USHF.R.U32.HI UR7, URZ, UR17, UR5 ;  /* 0x00000011ff071299 */ /* 0x000fe40008011605 */
[----:B------:R-:W-:Y:S02]  /*4760*/  USEL UR5, UR14, UR8, !UP0 ;  /* 0x000000080e057287 */ /* 0x000fe4000c000000 */
[----:B------:R-:W-:Y:S02]  /*4770*/  UIMAD UR8, UR42, UR7, URZ ;  /* 0x000000072a0872a4 */ /* 0x000fe4000f8e02ff */
[----:B------:R-:W-:Y:S03]  /*4780*/  UISETP.GE.AND UP0, UPT, UR6, UR4, UPT ;  /* 0x000000040600728c */ /* 0x000fe6000bf06270 */
[----:B------:R-:W-:Y:S01]  /*4790*/  UMOV UR4, UR11 ;  /* 0x0000000b00047c82 */ /* 0x000fe20008000000 */
[----:B------:R-:W-:Y:S02]  /*47a0*/  UISETP.GE.OR UP0, UPT, UR5, UR8, UP0 ;  /* 0x000000080500728c */ /* 0x000fe40008706670 */
[----:B------:R-:W-:Y:S02]  /*47b0*/  USHF.R.U32.HI UR4, URZ, UR17, UR4 ;  /* 0x00000011ff047299 */ /* 0x000fe40008011604 */
[----:B------:R-:W-:Y:S02]  /*47c0*/  UIMAD.WIDE.U32 UR8, UR5, UR16, URZ ;  /* 0x00000010050872a5 */ /* 0x000fe4000f8e00ff */
[----:B------:R-:W-:Y:S04]  /*47d0*/  USEL UR10, UR6, UR4, !UP1 ;  /* 0x00000004060a7287 */ /* 0x000fe8000c800000 */
[----:B------:R-:W-:Y:S01]  /*47e0*/  UIADD3 UR11, UPT, UPT, -UR10, URZ, URZ ;  /* 0x000000ff0a0b7290 */ /* 0x000fe2000fffe1ff */
[----:B------:R-:W-:Y:S02]  /*47f0*/  @!UP0 UMOV UR4, UR9 ;  /* 0x0000000900048c82 */ /* 0x000fe40008000000 */
[----:B------:R-:W-:Y:S02]  /*4800*/  @!UP0 USHF.R.U32.HI UR4, URZ, UR17, UR4 ;  /* 0x00000011ff048299 */ /* 0x000fe40008011604 */
[----:B------:R-:W-:Y:S02]  /*4810*/  UIMAD UR8, UR42, UR11, UR6 ;  /* 0x0000000b2a0872a4 */ /* 0x000fe4000f8e0206 */
[----:B------:R-:W-:Y:S02]  /*4820*/  @!UP0 USEL UR4, UR5, UR4, !UP1 ;  /* 0x0000000405048287 */ /* 0x000fe4000c800000 */
[----:B------:R-:W-:Y:S02]  /*4830*/  UISETP.NE.AND UP1, UPT, UR22, URZ, UPT ;  /* 0x000000ff1600728c */ /* 0x000fe4000bf25270 */
[----:B------:R-:W-:Y:S02]  /*4840*/  @!UP0 UIMAD UR8, UR7, UR8, UR4 ;  /* 0x00000008070882a4 */ /* 0x000fe4000f8e0204 */
[----:B------:R-:W-:Y:S02]  /*4850*/  @!UP0 UIADD3 UR9, UPT, UPT, UR10, -UR4, URZ ;  /* 0x800000040a098290 */ /* 0x000fe4000fffe0ff */
[----:B------:R-:W-:Y:S02]  /*4860*/  UIADD3 UR4, UPT, UPT, -UR5, URZ, URZ ;  /* 0x000000ff05047290 */ /* 0x000fe4000fffe1ff */
[----:B------:R-:W-:Y:S02]  /*4870*/  UIADD3 UR7, UPT, UPT, -UR6, URZ, URZ ;  /* 0x000000ff06077290 */ /* 0x000fe4000fffe1ff */
[----:B------:R-:W-:Y:S02]  /*4880*/  @!UP0 UIMAD UR6, UR9, UR42, UR5 ;  /* 0x0000002a090682a4 */ /* 0x000fe4000f8e0205 */
[----:B------:R-:W-:Y:S02]  /*4890*/  UIMAD UR14, UR15, UR4, UR14 ;  /* 0x000000040f0e72a4 */ /* 0x000fe4000f8e020e */
[----:B------:R-:W-:Y:S01]  /*48a0*/  UIMAD UR13, UR34, UR7, UR13 ;  /* 0x00000007220d72a4 */ /* 0x000fe2000f8e020d */
[----:B------:R-:W-:Y:S02]  /*48b0*/  @!UP0 UMOV UR5, UR8 ;  /* 0x0000000800058c82 */ /* 0x000fe40008000000 */
[----:B------:R-:W-:Y:S02]  /*48c0*/  UIMAD UR14, UR5, UR15, UR14 ;  /* 0x0000000f050e72a4 */ /* 0x000fe4000f8e020e */
[----:B------:R-:W-:Y:S11]  /*48d0*/  UIMAD UR13, UR6, UR34, UR13 ;  /* 0x00000022060d72a4 */ /* 0x000ff6000f8e020d */
[----:B------:R-:W-:Y:S01]  /*48e0*/  @!UPT UIADD3 URZ, UPT, UPT, URZ, URZ, URZ ;  /* 0x000000fffffff290 */ /* 0x000fe2000fffe0ff */
.L_x_77:
[----:B------:R-:W3:Y:S01]  /*48f0*/  @!UP3 LDCU.128 UR20, c[0x0][0xb10] ;  /* 0x00016200ff14b7ac */ /* 0x000ee20008000c00 */
[----:B------:R-:W-:Y:S04]  /*4900*/  ISETP.NE.U32.AND P0, PT, RZ, UR30, PT ;  /* 0x0000001eff007c0c */ /* 0x000fe8000bf05070 */
[----:B------:R-:W-:Y:S01]  /*4910*/  ISETP.NE.AND.EX P0, PT, RZ, UR31, PT, P0 ;  /* 0x0000001fff007c0c */ /* 0x000fe2000bf05300 */
[----:B------:R-:W4:Y:S01]  /*4920*/  @!UP3 LDCU UR5, c[0x0][0xb0c] ;  /* 0x00016180ff05b7ac */ /* 0x000f220008000800 */
[----:B------:R-:W-:Y:S02]  /*4930*/  USHF.L.U32 UR11, UR26, 0x6, URZ ;  /* 0x000000061a0b7899 */ /* 0x000fe400080006ff */
[----:B------:R-:W-:Y:S02]  /*4940*/  USHF.L.U32 UR10, UR27, 0x6, URZ ;  /* 0x000000061b0a7899 */ /* 0x000fe400080006ff */
[----:B---3--:R-:W-:Y:S07]  /*4950*/  UIMAD.WIDE.U32 UR6, UR14, UR20, URZ ;  /* 0x000000140e0672a5 */ /* 0x008fee000f8e00ff */
[----:B------:R-:W-:Y:S01]  /*4960*/  @!UP3 UMOV UR4, UR7 ;  /* 0x000000070004bc82 */ /* 0x000fe20008000000 */
[----:B----4-:R-:W-:Y:S02]  /*4970*/  @!UP3 UISETP.NE.AND UP0, UPT, UR5, 0x1, UPT ;  /* 0x000000010500b88c */ /* 0x010fe4000bf05270 */
[----:B------:R-:W-:Y:S02]  /*4980*/  @!UP3 USHF.R.U32.HI UR4, URZ, UR21, UR4 ;  /* 0x00000015ff04b299 */ /* 0x000fe40008011604 */
[----:B------:R-:W-:Y:S02]  /*4990*/  UIMAD.WIDE.U32 UR6, UR13, UR23, URZ ;  /* 0x000000170d0672a5 */ /* 0x000fe4000f8e00ff */
[----:B------:R-:W-:Y:S02]  /*49a0*/  @!UP3 USEL UR8, UR14, UR4, !UP0 ;  /* 0x000000040e08b287 */ /* 0x000fe4000c000000 */
[----:B------:R-:W-:Y:S03]  /*49b0*/  @!UP3 UISETP.NE.AND UP0, UPT, UR22, 0x1, UPT ;  /* 0x000000011600b88c */ /* 0x000fe6000bf05270 */
[----:B------:R-:W-:Y:S02]  /*49c0*/  @!UP3 UMOV UR6, UR7 ;  /* 0x000000070006bc82 */ /* 0x000fe40008000000 */
[----:B------:R-:W3:Y:S02]  /*49d0*/  @!UP3 LDCU UR4, c[0x0][0xb20] ;  /* 0x00016400ff04b7ac */ /* 0x000ee40008000800 */
[----:B---3--:R-:W-:Y:S04]  /*49e0*/  @!UP3 USHF.R.U32.HI UR6, URZ, UR4, UR6 ;  /* 0x00000004ff06b299 */ /* 0x008fe80008011606 */
[----:B------:R-:W-:Y:S04]  /*49f0*/  @!UP3 USEL UR6, UR13, UR6, !UP0 ;  /* 0x000000060d06b287 */ /* 0x000fe8000c000000 */
[----:B------:R-:W-:Y:S02]  /*4a00*/  @!UP3 UIADD3 UR4, UPT, UPT, -UR8, UR6, URZ ;  /* 0x000000060804b290 */ /* 0x000fe4000fffe1ff */
[----:B------:R-:W-:Y:S02]  /*4a10*/  @!UP3 UIADD3 UR6, UPT, UPT, UR8, -UR6, URZ ;  /* 0x800000060806b290 */ /* 0x000fe4000fffe0ff */
[----:B------:R-:W-:Y:S02]  /*4a20*/  @!UP3 UIMAD UR14, UR4, UR5, UR14 ;  /* 0x00000005040eb2a4 */ /* 0x000fe4000f8e020e */
[----:B------:R-:W-:Y:S01]  /*4a30*/  @!UP3 UIMAD UR13, UR6, UR22, UR13 ;  /* 0x00000016060db2a4 */ /* 0x000fe2000f8e020d */
[----:B------:R-:W-:Y:S11]  /*4a40*/  BRA.U UP4, `(.L_x_78) ;  /* 0x0000000104107547 */ /* 0x000ff6000b800000 */
[----:B------:R-:W-:Y:S04]  /*4a50*/  MOV R2, UR40 ;  /* 0x0000002800027c02 */ /* 0x000fe80008000f00 */
[----:B------:R-:W-:Y:S04]  /*4a60*/  SHF.L.U32 R2, R2, 0x1f, RZ ;  /* 0x0000001f02027819 */ /* 0x000fe800000006ff */
[----:B------:R-:W3:Y:S02]  /*4a70*/  SYNCS.PHASECHK.TRANS64.TRYWAIT P1, [UR24+0x88], R2 ;  /* 0x00008802ff0075a7 */ /* 0x000ee40008021118 */
[----:B---3--:R-:W-:Y:S05]  /*4a80*/  @!P1 BRA `(.L_x_79) ;  /* 0x0000003400889947 */ /* 0x008fea0003800000 */
.L_x_78:
[----:B------:R-:W-:Y:S05]  /*4a90*/  BRA.U !UP6, `(.L_x_80) ;  /* 0x000000010e387547 */ /* 0x000fea000b800000 */
[----:B------:R-:W-:Y:S01]  /*4aa0*/  UPLOP3.LUT UP1, UPT, UPT, UPT, UP5, 0x80, 0x8 ;  /* 0x000000000008789c */ /* 0x000fe20003f2f050 */
[----:B--2---:R-:W-:Y:S01]  /*4ab0*/  HFMA2 R0, -RZ, RZ, 0, 5.9604644775390625e-08 ;  /* 0x00000001ff007431 */ /* 0x004fe200000001ff */
[----:B------:R-:W2:Y:S01]  /*4ac0*/  LDCU.64 UR8, c[0x0][0x358] ;  /* 0x00006b00ff0877ac */ /* 0x000ea20008000a00 */
[----:B------:R-:W-:Y:S03]  /*4ad0*/  IMAD.MOV.U32 R45, RZ, RZ, 0x1 ;  /* 0x00000001ff2d7424 */ /* 0x000fe600078e00ff */
[----:B------:R-:W-:Y:S05]  /*4ae0*/  PLOP3.LUT P1, PT, PT, PT, UP1, 0x80, 0x8 ;  /* 0x000000000008781c */ /* 0x000fea0003f2f018 */
[----:B------:R-:W3:Y:S01]  /*4af0*/  @UP1 LDCU.64 UR4, c[0x0][0x888] ;  /* 0x00011100ff0417ac */ /* 0x000ee20008000a00 */
[----:B------:R-:W-:Y:S07]  /*4b00*/  @UP1 UIMAD UR6, UR36, UR30, URZ ;  /* 0x0000001e240612a4 */ /* 0x000fee000f8e02ff */
[----:B------:R-:W-:Y:S01]  /*4b10*/  @!P1 PRMT R45, R0, 0x7610, R45 ;  /* 0x00007610002d9816 */ /* 0x000fe2000000002d */
[----:B---3--:R-:W-:Y:S06]  /*4b20*/  @UP1 UIMAD.WIDE UR4, UR6, 0x4, UR4 ;  /* 0x00000004060418a5 */ /* 0x008fec000f8e0204 */
[----:B-----5:R-:W-:Y:S01]  /*4b30*/  IMAD.U32 R26, RZ, RZ, UR4 ;  /* 0x00000004ff1a7e24 */ /* 0x020fe2000f8e00ff */
[----:B------:R-:W-:Y:S04]  /*4b40*/  MOV R27, UR5 ;  /* 0x00000005001b7c02 */ /* 0x000fe80008000f00 */
[----:B------:R-:W3:Y:S01]  /*4b50*/  @!UP1 LDCU UR4, c[0x0][0x880] ;  /* 0x00011000ff0497ac */ /* 0x000ee20008000800 */
[----:B--2---:R4:W5:Y:S02]  /*4b60*/  @P1 LDG.E R26, desc[UR8][R26.64] ;  /* 0x000000081a1a1981 */ /* 0x004964000c1e1900 */
[----:B---34-:R-:W-:Y:S07]  /*4b70*/  @!P1 IMAD.U32 R26, RZ, RZ, UR4 ;  /* 0x00000004ff1a9e24 */ /* 0x018fee000f8e00ff */
.L_x_80:
[----:B-----5:R-:W-:Y:S01]  /*4b80*/  @!P0 FSETP.EQ.AND P2, PT, R26, RZ, PT ;  /* 0x000000ff1a00820b */ /* 0x020fe20003f42000 */
[----:B------:R-:W-:Y:S01]  /*4b90*/  @!UPT UIADD3 URZ, UPT, UPT, URZ, URZ, URZ ;  /* 0x000000fffffff290 */ /* 0x000fe2000fffe0ff */
[----:B------:R-:W-:Y:S11]  /*4ba0*/  @!P0 BRA `(.L_x_81) ;  /* 0x0000000000148947 */ /* 0x000ff60003800000 */
[----:B------:R-:W-:Y:S02]  /*4bb0*/  LOP3.LUT P0, RZ, R45, 0xff, RZ, 0xc0, !PT ;  /* 0x000000ff2dff7812 */ /* 0x000fe4000780c0ff */
[----:B------:R-:W-:Y:S04]  /*4bc0*/  PLOP3.LUT P2, PT, PT, PT, UP1, 0x80, 0x8 ;  /* 0x000000000008781c */ /* 0x000fe80003f4f018 */
[----:B------:R-:W-:Y:S07]  /*4bd0*/  PLOP3.LUT P2, PT, P2, PT, PT, 0x8, 0x80 ;  /* 0x000000000080781c */ /* 0x000fee000174e170 */
[----:B------:R-:W-:Y:S11]  /*4be0*/  @P0 FSETP.EQ.AND P2, PT, R26, RZ, PT ;  /* 0x000000ff1a00020b */ /* 0x000ff60003f42000 */
[----:B------:R-:W-:Y:S02]  /*4bf0*/  @!UPT UIADD3 URZ, UPT, UPT, URZ, URZ, URZ ;  /* 0x000000fffffff290 */ /* 0x000fe4000fffe0ff */
.L_x_81:
[----:B------:R-:W-:Y:S01]  /*4c00*/  ULEA UR4, UR25, UR24, 0x3 ;  /* 0x0000001819047291 */ /* 0x000fe2000f8e18ff */
[----:B--2---:R-:W-:Y:S02]  /*4c10*/  SHF.L.U32 R2, R11, 0x1f, RZ ;  /* 0x0000001f0b027819 */ /* 0x004fe400000006ff */
[----:B------:R-:W-:Y:S04]  /*4c20*/  ELECT P1, URZ, PT ;  /* 0x0000000000ff782f */ /* 0x000fe80003820000 */
[----:B------:R-:W-:Y:S02]  /*4c30*/  PLOP3.LUT P1, PT, P2, P1, PT, 0xf2, 0x2f ;  /* 0x00000000002f781c */ /* 0x000fe40001723e72 */
[----:B------:R-:W2:Y:S02]  /*4c40*/  SYNCS.PHASECHK.TRANS64.TRYWAIT P0, [UR4+0x68], R2 ;  /* 0x00006802ff0075a7 */ /* 0x000ea40008001104 */
[----:B--2---:R-:W-:Y:S09]  /*4c50*/  @!P0 BRA `(.L_x_82) ;  /* 0x00000034002c8947 */ /* 0x004ff20003800000 */
.L_x_155:
[----:B------:R-:W-:Y:S01]  /*4c60*/  VOTEU.ALL UP0, P1 ;  /* 0x0000000000ff7886 */ /* 0x000fe20000800000 */
[----:B--2---:R-:W-:Y:S01]  /*4c70*/  @!P1 IADD3 R2, P0, PT, R12, 0x580, RZ ;  /* 0x000005800c029810 */ /* 0x004fe20007f1e0ff */
[----:B------:R-:W-:Y:S01]  /*4c80*/  UIADD3 UR9, UPT, UPT, UR4, 0x50, URZ ;  /* 0x0000005004097890 */ /* 0x000fe2000fffe0ff */
[----:B------:R-:W-:Y:S01]  /*4c90*/  VIADD R10, R10, 0x1 ;  /* 0x000000010a0a7836 */ /* 0x000fe20000000000 */
[----:B------:R-:W-:Y:S01]  /*4ca0*/  UMOV UR22, 0x0 ;  /* 0x0000000000167882 */ /* 0x000fe20000000000 */
[----:B------:R-:W-:Y:S01]  /*4cb0*/  @!UP0 ULEA UR5, UR25, UR24, 0xc ;  /* 0x0000001819058291 */ /* 0x000fe2000f8e60ff */
[----:B------:R-:W-:Y:S01]  /*4cc0*/  @!P1 IMAD.X R0, RZ, RZ, R13, P0 ;  /* 0x000000ffff009224 */ /* 0x000fe200000e060d */
[----:B------:R-:W-:Y:S01]  /*4cd0*/  @!P1 R2UR UR7, R2 ;  /* 0x00000000020792ca */ /* 0x000fe200000e0000 */
[----:B------:R-:W-:Y:S01]  /*4ce0*/  @!P1 IMAD.MOV.U32 R2, RZ, RZ, 0x1000 ;  /* 0x00001000ff029424 */ /* 0x000fe200078e00ff */
[----:B------:R-:W-:Y:S02]  /*4cf0*/  @!UP0 UIADD3 UR8, UPT, UPT, UR5, 0x200, URZ ;  /* 0x0000020005088890 */ /* 0x000fe4000fffe0ff */
[----:B------:R-:W-:Y:S01]  /*4d00*/  UIADD3 UR5, UPT, UPT, UR25, 0x1, URZ ;  /* 0x0000000119057890 */ /* 0x000fe2000fffe0ff */
[----:B------:R-:W-:Y:S01]  /*4d10*/  UMOV UR23, 0x10000000 ;  /* 0x1000000000177882 */ /* 0x000fe20000000000 */
[----:B------:R-:W-:Y:S02]  /*4d20*/  UMOV UR12, UR36 ;  /* 0x00000024000c7c82 */ /* 0x000fe40008000000 */
[----:B------:R-:W-:Y:S04]  /*4d30*/  UISETP.NE.AND UP0, UPT, UR5, 0x3, UPT ;  /* 0x000000030500788c */ /* 0x000fe8000bf05270 */
[----:B------:R-:W-:Y:S01]  /*4d40*/  USEL UR6, UR5, URZ, UP0 ;  /* 0x000000ff05067287 */ /* 0x000fe20008000000 */
[----:B------:R-:W-:Y:S01]  /*4d50*/  @!P1 R2UR UR5, R0 ;  /* 0x00000000000592ca */ /* 0x000fe200000e0000 */
[----:B------:R-:W-:Y:S01]  /*4d60*/  IMAD.U32 R4, RZ, RZ, UR7 ;  /* 0x00000007ff047e24 */ /* 0x000fe2000f8e00ff */
[----:B------:R-:W-:Y:S02]  /*4d70*/  USEL UR20, URZ, 0x1, UP0 ;  /* 0x00000001ff147887 */ /* 0x000fe40008000000 */
[----:B------:R-:W-:Y:S01]  /*4d80*/  VOTEU.ALL UP0, P1 ;  /* 0x0000000000ff7886 */ /* 0x000fe20000800000 */
[----:B------:R-:W-:Y:S01]  /*4d90*/  UPRMT UR7, UR54, 0x654, UR9 ;  /* 0x0000065436077896 */ /* 0x000fe20008000009 */
[----:B------:R-:W-:Y:S02]  /*4da0*/  @!P1 R2UR UR18, R4 ;  /* 0x00000000041292ca */ /* 0x000fe400000e0000 */
[----:B------:R-:W-:Y:S04]  /*4db0*/  LOP3.LUT R11, R11, UR20, RZ, 0x3c, !PT ;  /* 0x000000140b0b7c12 */ /* 0x000fe8000f8e3cff */
[----:B------:R-:W-:Y:S01]  /*4dc0*/  SHF.L.U32 R0, R11, 0x1f, RZ ;  /* 0x0000001f0b007819 */ /* 0x000fe200000006ff */
[----:B------:R-:W-:Y:S01]  /*4dd0*/  IMAD.U32 R5, RZ, RZ, UR5 ;  /* 0x00000005ff057e24 */ /* 0x000fe2000f8e00ff */
[----:B------:R-:W-:Y:S04]  /*4de0*/  ULEA UR5, UR6, UR24, 0x3 ;  /* 0x0000001806057291 */ /* 0x000fe8000f8e18ff */
[----:B------:R-:W-:Y:S11]  /*4df0*/  @!P1 R2UR UR19, R5 ;  /* 0x00000000051392ca */ /* 0x000ff600000e0000 */
[----:B------:R-:W-:Y:S02]  /*4e00*/  @!UPT UIADD3 URZ, UPT, UPT, URZ, URZ, URZ ;  /* 0x000000fffffff290 */ /* 0x000fe4000fffe0ff */
[----:B------:R2:W-:Y:S01]  /*4e10*/  @!UP0 UTMALDG.3D [UR8], [UR18], desc[UR22] ;  /* 0x00001608120085b4 */ /* 0x0005e20008011000 */
[----:B------:R2:W-:Y:S01]  /*4e20*/  @!P1 SYNCS.ARRIVE.TRANS64.RED.A0TR RZ, [UR4+0x50], R2 ;  /* 0x00005002ffff99a7 */ /* 0x0005e20008300404 */
[----:B------:R-:W-:Y:S01]  /*4e30*/  SYNCS.ARRIVE.TRANS64.RED.A1T0 RZ, [UR7], RZ ;  /* 0x000000ffffff79a7 */ /* 0x000fe20008100407 */
[----:B------:R-:W3:Y:S02]  /*4e40*/  SYNCS.PHASECHK.TRANS64.TRYWAIT P0, [UR5+0x68], R0 ;  /* 0x00006800ff0075a7 */ /* 0x000ee40008001105 */
[----:B--23--:R-:W-:Y:S05]  /*4e50*/  @!P0 BRA `(.L_x_83) ;  /* 0x0000003000c48947 */ /* 0x00cfea0003800000 */
.L_x_157:
[----:B------:R-:W-:Y:S01]  /*4e60*/  UIADD3 UR9, UPT, UPT, UR5, 0x50, URZ ;  /* 0x0000005005097890 */ /* 0x000fe2000fffe0ff */
[----:B--2---:R-:W-:Y:S01]  /*4e70*/  @!P1 IADD3 R2, P0, PT, R12, 0x580, RZ ;  /* 0x000005800c029810 */ /* 0x004fe20007f1e0ff */
[----:B------:R-:W-:Y:S01]  /*4e80*/  UPLOP3.LUT UP4, UPT, UPT, UPT, UPT, 0x80, 0x8 ;  /* 0x000000000008789c */ /* 0x000fe20003f8f070 */
[----:B------:R-:W-:Y:S01]  /*4e90*/  R2UR UR22, R47 ;  /* 0x000000002f1672ca */ /* 0x000fe200000e0000 */
[----:B------:R-:W-:Y:S01]  /*4ea0*/  UMOV UR20, 0x0 ;  /* 0x0000000000147882 */ /* 0x000fe20000000000 */
[----:B------:R-:W-:Y:S01]  /*4eb0*/  UMOV UR21, 0x10000000 ;  /* 0x1000000000157882 */ /* 0x000fe20000000000 */
[----:B------:R-:W-:Y:S01]  /*4ec0*/  UMOV UR12, UR36 ;  /* 0x00000024000c7c82 */ /* 0x000fe20008000000 */
[----:B------:R-:W-:Y:S01]  /*4ed0*/  VOTEU.ALL UP0, P1 ;  /* 0x0000000000ff7886 */ /* 0x000fe20000800000 */
[----:B------:R-:W-:Y:S01]  /*4ee0*/  @!P1 IMAD.X R0, RZ, RZ, R13, P0 ;  /* 0x000000ffff009224 */ /* 0x000fe200000e060d */
[----:B------:R-:W-:Y:S01]  /*4ef0*/  R2UR UR19, R48 ;  /* 0x00000000301372ca */ /* 0x000fe200000e0000 */
[----:B------:R-:W-:Y:S01]  /*4f00*/  UMOV UR36, UR28 ;  /* 0x0000001c00247c82 */ /* 0x000fe20008000000 */
[C---:B------:R-:W-:Y:S01]  /*4f10*/  ISETP.NE.AND P0, PT, R10.reuse, 0x2, PT ;  /* 0x000000020a00780c */ /* 0x040fe20003f05270 */
[----:B------:R-:W-:Y:S02]  /*4f20*/  @!UP0 ULEA UR4, UR6, UR24, 0xc ;  /* 0x0000001806048291 */ /* 0x000fe4000f8e60ff */
[----:B------:R-:W-:Y:S01]  /*4f30*/  @!UP0 UIADD3 UR10, UPT, UPT, UR10, 0x20, URZ ;  /* 0x000000200a0a8890 */ /* 0x000fe2000fffe0ff */
[----:B------:R-:W-:Y:S01]  /*4f40*/  SEL R10, R10, RZ, P0 ;  /* 0x000000ff0a0a7207 */ /* 0x000fe20000000000 */
[----:B------:R-:W-:Y:S02]  /*4f50*/  @!UP0 UIADD3 UR8, UPT, UPT, UR4, 0x200, URZ ;  /* 0x0000020004088890 */ /* 0x000fe4000fffe0ff */
[----:B------:R-:W-:Y:S01]  /*4f60*/  UIADD3 UR4, UPT, UPT, UR6, 0x1, URZ ;  /* 0x0000000106047890 */ /* 0x000fe2000fffe0ff */
[----:B------:R-:W-:Y:S01]  /*4f70*/  @!P1 R2UR UR6, R2 ;  /* 0x00000000020692ca */ /* 0x000fe200000e0000 */
[----:B------:R-:W-:Y:S02]  /*4f80*/  UIADD3 UR27, UPT, UPT, UR13, UR22, URZ ;  /* 0x000000160d1b7290 */ /* 0x000fe4000fffe0ff */
[----:B------:R-:W-:Y:S02]  /*4f90*/  UISETP.NE.AND UP0, UPT, UR4, 0x3, UPT ;  /* 0x000000030400788c */ /* 0x000fe4000bf05270 */
[----:B------:R-:W-:Y:S02]  /*4fa0*/  UIADD3 UR26, UPT, UPT, UR14, UR19, URZ ;  /* 0x000000130e1a7290 */ /* 0x000fe4000fffe0ff */
[----:B------:R-:W-:Y:S01]  /*4fb0*/  USEL UR25, UR4, URZ, UP0 ;  /* 0x000000ff04197287 */ /* 0x000fe20008000000 */
[----:B------:R-:W-:Y:S01]  /*4fc0*/  @!P1 R2UR UR4, R0 ;  /* 0x00000000000492ca */ /* 0x000fe200000e0000 */
[----:B------:R-:W-:Y:S01]  /*4fd0*/  USEL UR18, URZ, 0x1, UP0 ;  /* 0x00000001ff127887 */ /* 0x000fe20008000000 */
[----:B------:R-:W-:Y:S01]  /*4fe0*/  SEL R0, RZ, 0x1, P0 ;  /* 0x00000001ff007807 */ /* 0x000fe20000000000 */
[----:B------:R-:W-:Y:S02]  /*4ff0*/  VOTEU.ALL UP0, P1 ;  /* 0x0000000000ff7886 */ /* 0x000fe40000800000 */
[----:B------:R-:W-:Y:S01]  /*5000*/  IMAD.U32 R4, RZ, RZ, UR6 ;  /* 0x00000006ff047e24 */ /* 0x000fe2000f8e00ff */
[----:B------:R-:W-:Y:S02]  /*5010*/  LOP3.LUT R9, R9, R0, RZ, 0x3c, !PT ;  /* 0x0000000009097212 */ /* 0x000fe400078e3cff */
[----:B------:R-:W-:Y:S02]  /*5020*/  LOP3.LUT R11, R11, UR18, RZ, 0x3c, !PT ;  /* 0x000000120b0b7c12 */ /* 0x000fe4000f8e3cff */
[----:B------:R-:W-:Y:S03]  /*5030*/  @!P1 R2UR UR6, R4 ;  /* 0x00000000040692ca */ /* 0x000fe600000e0000 */
[----:B------:R-:W-:Y:S01]  /*5040*/  IMAD.U32 R5, RZ, RZ, UR4 ;  /* 0x00000004ff057e24 */ /* 0x000fe2000f8e00ff */
[----:B------:R-:W-:Y:S04]  /*5050*/  UPRMT UR4, UR54, 0x654, UR9 ;  /* 0x0000065436047896 */ /* 0x000fe80008000009 */
[----:B------:R-:W-:Y:S11]  /*5060*/  @!P1 R2UR UR7, R5 ;  /* 0x00000000050792ca */ /* 0x000ff600000e0000 */
[----:B------:R-:W-:Y:S02]  /*5070*/  @!UPT UIADD3 URZ, UPT, UPT, URZ, URZ, URZ ;  /* 0x000000fffffff290 */ /* 0x000fe4000fffe0ff */
[----:B------:R2:W-:Y:S01]  /*5080*/  @!UP0 UTMALDG.3D [UR8], [UR6], desc[UR20] ;  /* 0x00001408060085b4 */ /* 0x0005e20008011000 */
[----:B------:R2:W-:Y:S01]  /*5090*/  @!P1 SYNCS.ARRIVE.TRANS64.RED.A0TR RZ, [UR5+0x50], R3 ;  /* 0x00005003ffff99a7 */ /* 0x0005e20008300405 */
[----:B------:R-:W-:Y:S01]  /*50a0*/  SYNCS.ARRIVE.TRANS64.RED.A1T0 RZ, [UR4], RZ ;  /* 0x000000ffffff79a7 */ /* 0x000fe20008100404 */
[----:B------:R-:W-:Y:S05]  /*50b0*/  BRA.U UP2, `(.L_x_84) ;  /* 0xfffffff102d07547 */ /* 0x000fea000b83ffff */
[----:B------:R-:W-:Y:S01]  /*50c0*/  UIADD3 UR24, UPT, UPT, UR24, 0x68, URZ ;  /* 0x0000006818187890 */ /* 0x000fe2000fffe0ff */
[----:B------:R-:W-:-:S03]  /*50d0*/  SHF.L.U32 R2, R11, 0x1f, RZ ;  /* 0x0000001f0b027819 */ /* 0x000fc600000006ff */
[----:B------:R-:W-:-:S09]  /*50e0*/  ULEA UR4, UR25, UR24, 0x3 ;  /* 0x0000001819047291 */ /* 0x000fd2000f8e18ff */
[----:B------:R-:W3:Y:S02]  /*50f0*/  SYNCS.PHASECHK.TRANS64.TRYWAIT P0, [UR4], R2 ;  /* 0x00000002ff0075a7 */ /* 0x000ee40008001104 */
[----:B---3--:R-:W-:Y:S05]  /*5100*/  @!P0 BRA `(.L_x_85) ;  /* 0x0000003000308947 */ /* 0x008fea0003800000 */
.L_x_159:
[----:B------:R-:W-:-:S04]  /*5110*/  UIADD3 UR4, UPT, UPT, UR25, 0x1, URZ ;  /* 0x0000000119047890 */ /* 0x000fc8000fffe0ff */
[----:B------:R-:W-:-:S04]  /*5120*/  UISETP.NE.AND UP0, UPT, UR4, 0x3, UPT ;  /* 0x000000030400788c */ /* 0x000fc8000bf05270 */
[----:B--2---:R-:W-:Y:S02]  /*5130*/  USEL UR6, URZ, 0x1, UP0 ;  /* 0x00000001ff067887 */ /* 0x004fe40008000000 */
[----:B------:R-:W-:-:S04]  /*5140*/  USEL UR4, UR4, URZ, UP0 ;  /* 0x000000ff04047287 */ /* 0x000fc80008000000 */
[----:B------:R-:W-:Y:S01]  /*5150*/  ULEA UR5, UR4, UR24, 0x3 ;  /* 0x0000001804057291 */ /* 0x000fe2000f8e18ff */
[----:B------:R-:W-:-:S04]  /*5160*/  LOP3.LUT R11, R11, UR6, RZ, 0x3c, !PT ;  /* 0x000000060b0b7c12 */ /* 0x000fc8000f8e3cff */
[----:B---3--:R-:W-:-:S04]  /*5170*/  SHF.L.U32 R2, R11, 0x1f, RZ ;  /* 0x0000001f0b027819 */ /* 0x008fc800000006ff */
[----:B------:R-:W2:Y:S02]  /*5180*/  SYNCS.PHASECHK.TRANS64.TRYWAIT P0, [UR5], R2 ;  /* 0x00000002ff0075a7 */ /* 0x000ea40008001105 */
[----:B--2---:R-:W-:Y:S05]  /*5190*/  @!P0 BRA `(.L_x_86) ;  /* 0x0000003000248947 */ /* 0x004fea0003800000 */
.L_x_161:
[----:B------:R-:W-:-:S04]  /*51a0*/  UIADD3 UR4, UPT, UPT, UR4, 0x1, URZ ;  /* 0x0000000104047890 */ /* 0x000fc8000fffe0ff */
[----:B------:R-:W-:-:S04]  /*51b0*/  UISETP.NE.AND UP0, UPT, UR4, 0x3, UPT ;  /* 0x000000030400788c */ /* 0x000fc8000bf05270 */
[----:B------:R-:W-:Y:S02]  /*51c0*/  USEL UR5, URZ, 0x1, UP0 ;  /* 0x00000001ff057887 */ /* 0x000fe40008000000 */
[----:B------:R-:W-:-:S04]  /*51d0*/  USEL UR4, UR4, URZ, UP0 ;  /* 0x000000ff04047287 */ /* 0x000fc80008000000 */
[----:B------:R-:W-:Y:S01]  /*51e0*/  ULEA UR4, UR4, UR24, 0x3 ;  /* 0x0000001804047291 */ /* 0x000fe2000f8e18ff */
[----:B--2---:R-:W-:-:S04]  /*51f0*/  LOP3.LUT R2, R11, UR5, RZ, 0x3c, !PT ;  /* 0x000000050b027c12 */ /* 0x004fc8000f8e3cff */
[----:B------:R-:W-:Y:S01]  /*5200*/  SHF.L.U32 R2, R2, 0x1f, RZ ;  /* 0x0000001f02027819 */ /* 0x000fe200000006ff */
[----:B------:R-:W-:-:S07]  /*5210*/  IMAD.U32 R0, RZ, RZ, UR4 ;  /* 0x00000004ff007e24 */ /* 0x000fce000f8e00ff */
.L_x_87:
[----:B--2---:R2:W3:Y:S02]  /*5220*/  SYNCS.PHASECHK.TRANS64.TRYWAIT P0, [R0+URZ], R2 ;  /* 0x00000002000075a7 */ /* 0x0044e400080011ff */
[----:B---3--:R-:W-:Y:S05]  /*5230*/  @!P0 NANOSLEEP.SYNCS 0x989680 ;  /* 0x009896800000895d */ /* 0x008fea0003900000 */
[----:B------:R-:W3:Y:S02]  /*5240*/  @!P0 SYNCS.PHASECHK.TRANS64 P0, [R0+URZ], R2 ;  /* 0x00000002000085a7 */ /* 0x000ee400080010ff */
[----:B-1-3--:R-:W-:Y:S05]  /*5250*/  @P0 EXIT ;  /* 0x000000000000094d */ /* 0x00afea0003800000 */
[----:B------:R-:W-:Y:S05]  /*5260*/  BRA `(.L_x_87) ;  /* 0xfffffffc00ec7947 */ /* 0x000fea000383ffff */
.L_x_75:
[----:B------:R-:W-:-:S06]  /*5270*/  UISETP.GE.AND UP0, UPT, UR18, 0x4, UPT ;  /* 0x000000041200788c */ /* 0x000fcc000bf06270 */
[----:B------:R-:W-:-:S13]  /*5280*/  PLOP3.LUT P0, PT, PT, PT, UP0, 0x80, 0x8 ;  /* 0x000000000008781c */ /* 0x000fda0003f0f008 */
[----:B-1----:R-:W-:Y:S05]  /*5290*/  @!P0 EXIT ;  /* 0x000000000000894d */ /* 0x002fea0003800000 */
[----:B------:R-:W-:Y:S01]  /*52a0*/  BAR.SYNC.DEFER_BLOCKING 0x6, 0xa0 ;  /* 0x0182800000007b1d */ /* 0x000fe20000010000 */
[C---:B------:R-:W-:Y:S01]  /*52b0*/  IMAD.SHL.U32 R3, R55.reuse, 0x20, RZ ;  /* 0x0000002037037824 */ /* 0x040fe200078e00ff */
[----:B------:R-:W-:Y:S01]  /*52c0*/  SHF.R.U32.HI R4, RZ, 0x1, R55 ;  /* 0x00000001ff047819 */ /* 0x000fe20000011637 */
[C---:B------:R-:W-:Y:S01]  /*52d0*/  IMAD.SHL.U32 R2, R55.reuse, 0x10, RZ ;  /* 0x0000001037027824 */ /* 0x040fe200078e00ff */
[C---:B------:R-:W-:Y:S01]  /*52e0*/  LOP3.LUT P0, RZ, R55.reuse, 0x4, RZ, 0xc0, !PT ;  /* 0x0000000437ff7812 */ /* 0x040fe2000780c0ff */
[----:B------:R-:W-:Y:S01]  /*52f0*/  IMAD.U32 R23, R55, 0x10000, RZ ;  /* 0x0001000037177824 */ /* 0x000fe200078e00ff */
[----:B------:R-:W-:Y:S01]  /*5300*/  UMOV UR44, 0x400 ;  /* 0x00000400002c7882 */ /* 0x000fe20000000000 */
[----:B------:R-:W1:Y:S01]  /*5310*/  LDCU.64 UR4, c[0x0][0x890] ;  /* 0x00011200ff0477ac */ /* 0x000e620008000a00 */
[----:B------:R-:W2:Y:S01]  /*5320*/  LDC.64 R42, c[0x0][0x8b0] ;  /* 0x00022c00ff2a7b82 */ /* 0x000ea20000000a00 */
[----:B------:R-:W-:Y:S01]  /*5330*/  LOP3.LUT R5, R3, 0xc0, RZ, 0xc0, !PT ;  /* 0x000000c003057812 */ /* 0x000fe200078ec0ff */
[----:B------:R-:W-:Y:S01]  /*5340*/  IMAD.SHL.U32 R44, R55, 0x4, RZ ;  /* 0x00000004372c7824 */ /* 0x000fe200078e00ff */
[----:B------:R-:W-:Y:S01]  /*5350*/  ULEA UR44, UR54, UR44, 0x18 ;  /* 0x0000002c362c7291 */ /* 0x000fe2000f8ec0ff */
[----:B------:R-:W-:Y:S01]  /*5360*/  LOP3.LUT R2, R2, 0x600, RZ, 0xc0, !PT ;  /* 0x0000060002027812 */ /* 0x000fe200078ec0ff */
[----:B------:R-:W-:Y:S01]  /*5370*/  IMAD.MOV.U32 R54, RZ, RZ, 0x10 ;  /* 0x00000010ff367424 */ /* 0x000fe200078e00ff */
[----:B------:R-:W-:Y:S01]  /*5380*/  LOP3.LUT R4, R5, 0x8, R4, 0xf8, !PT ;  /* 0x0000000805047812 */ /* 0x000fe200078ef804 */
[----:B------:R-:W-:Y:S01]  /*5390*/  IMAD.MOV.U32 R22, RZ, RZ, RZ ;  /* 0x000000ffff167224 */ /* 0x000fe200078e00ff */
[----:B------:R-:W3:Y:S01]  /*53a0*/  LDC.64 R40, c[0x0][0x8a8] ;  /* 0x00022a00ff287b82 */ /* 0x000ee20000000a00 */
[----:B------:R-:W-:-:S02]  /*53b0*/  LOP3.LUT R2, R2, 0x20, R3, 0xf8, !PT ;  /* 0x0000002002027812 */ /* 0x000fc400078ef803 */
[----:B------:R-:W-:Y:S02]  /*53c0*/  CS2R R52, SRZ ;  /* 0x0000000000347805 */ /* 0x000fe4000001ff00 */
[----:B------:R-:W-:Y:S01]  /*53d0*/  LOP3.LUT R23, R23, 0x600000, RZ, 0xc0, !PT ;  /* 0x0060000017177812 */ /* 0x000fe200078ec0ff */
[----:B------:R-:W-:Y:S01]  /*53e0*/  IMAD.MOV.U32 R51, RZ, RZ, RZ ;  /* 0x000000ffff337224 */ /* 0x000fe200078e00ff */
[----:B------:R-:W-:Y:S01]  /*53f0*/  LOP3.LUT R44, R4, 0x18, R44, 0x78, !PT ;  /* 0x00000018042c7812 */ /* 0x000fe200078e782c */
[----:B------:R-:W4:Y:S01]  /*5400*/  LDCU UR63, c[0x0][0x370] ;  /* 0x00006e00ff3f77ac */ /* 0x000f220008000800 */
[----:B------:R-:W-:Y:S01]  /*5410*/  LOP3.LUT R2, R2, 0x100, R3, 0xf8, !PT ;  /* 0x0000010002027812 */ /* 0x000fe200078ef803 */
[----:B------:R-:W4:Y:S01]  /*5420*/  LDS R0, [UR44+0x140] ;  /* 0x0001402cff007984 */ /* 0x000f220008000800 */
[----:B-1----:R-:W-:Y:S01]  /*5430*/  IMAD.U32 R57, RZ, RZ, UR4 ;  /* 0x00000004ff397e24 */ /* 0x002fe2000f8e00ff */
[----:B------:R-:W-:Y:S01]  /*5440*/  UIADD3 UR4, UPT, UPT, UR44, 0x200, URZ ;  /* 0x000002002c047890 */ /* 0x000fe2000fffe0ff */
[----:B------:R-:W-:Y:S01]  /*5450*/  LOP3.LUT R44, R2, R44, RZ, 0xfc, !PT ;  /* 0x0000002c022c7212 */ /* 0x000fe200078efcff */
[----:B------:R-:W-:Y:S01]  /*5460*/  IMAD.U32 R56, RZ, RZ, UR5 ;  /* 0x00000005ff387e24 */ /* 0x000fe2000f8e00ff */
[----:B------:R-:W-:Y:S01]  /*5470*/  LOP3.LUT R55, R55, 0x60, RZ, 0xc0, !PT ;  /* 0x0000006037377812 */ /* 0x000fe200078ec0ff */
[----:B------:R-:W1:Y:S01]  /*5480*/  LDCU UR43, c[0x0][0xb0c] ;  /* 0x00016180ff2b77ac */ /* 0x000e620008000800 */
[----:B------:R-:W-:Y:S01]  /*5490*/  SEL R54, R54, 0xfffffff0, !P0 ;  /* 0xfffffff036367807 */ /* 0x000fe20004000000 */
[----:B------:R-:W-:Y:S01]  /*54a0*/  IMAD.U32 R59, RZ, RZ, UR4 ;  /* 0x00000004ff3b7e24 */ /* 0x000fe2000f8e00ff */
[----:B------:R-:W1:Y:S01]  /*54b0*/  LDCU UR39, c[0x0][0xb30] ;  /* 0x00016600ff2777ac */ /* 0x000e620008000800 */
[----:B------:R-:W1:Y:S01]  /*54c0*/  LDCU.64 UR60, c[0x0][0x888] ;  /* 0x00011100ff3c77ac */ /* 0x000e620008000a00 */
[----:B------:R-:W1:Y:S01]  /*54d0*/  LDCU.64 UR40, c[0x0][0xb28] ;  /* 0x00016500ff2877ac */ /* 0x000e620008000a00 */
[----:B------:R-:W1:Y:S01]  /*54e0*/  LDCU.128 UR56, c[0x0][0xb10] ;  /* 0x00016200ff3877ac */ /* 0x000e620008000c00 */
[----:B------:R-:W1:Y:S01]  /*54f0*/  LDCU UR62, c[0x0][0x374] ;  /* 0x00006e80ff3e77ac */ /* 0x000e620008000800 */
[----:B------:R-:W-:Y:S01]  /*5500*/  UMOV UR55, 0x1 ;  /* 0x0000000100377882 */ /* 0x000fe20000000000 */
[----:B------:R-:W-:Y:S01]  /*5510*/  UMOV UR46, URZ ;  /* 0x000000ff002e7c82 */ /* 0x000fe20008000000 */
[----:B------:R-:W-:Y:S01]  /*5520*/  UMOV UR53, URZ ;  /* 0x000000ff00357c82 */ /* 0x000fe20008000000 */
[----:B------:R-:W-:Y:S01]  /*5530*/  UMOV UR52, URZ ;  /* 0x000000ff00347c82 */ /* 0x000fe20008000000 */
[----:B-1234-:R-:W-:-:S07]  /*5540*/  IMAD.IADD R23, R0, 0x1, R23 ;  /* 0x0000000100177824 */ /* 0x01efce00078e0217 */
.L_x_118:
[C---:B------:R-:W-:Y:S02]  /*5550*/  LEA R0, R51.reuse, UR44, 0x3 ;  /* 0x0000002c33007c11 */ /* 0x040fe4000f8e18ff */
[----:B------:R-:W-:Y:S02]  /*5560*/  SHF.L.U32 R2, R52, 0x1f, RZ ;  /* 0x0000001f34027819 */ /* 0x000fe400000006ff */
[----:B-1----:R-:W-:Y:S02]  /*5570*/  LEA R4, R51, UR44, 0x4 ;  /* 0x0000002c33047c11 */ /* 0x002fe4000f8e20ff */
[----:B------:R-:W1:Y:S02]  /*5580*/  SYNCS.PHASECHK.TRANS64.TRYWAIT P0, [R0+URZ+0x90], R2 ;  /* 0x00009002000075a7 */ /* 0x000e6400080011ff */
[----:B-1----:R-:W-:Y:S05]  /*5590*/  @!P0 BRA `(.L_x_88) ;  /* 0x0000002c003c8947 */ /* 0x002fea0003800000 */
.L_x_162:
[----:B------:R-:W-:Y:S01]  /*55a0*/  R2UR UR7, R58 ;  /* 0x000000003a0772ca */ /* 0x000fe200000e0000 */
[----:B------:R-:W2:Y:S01]  /*55b0*/  LDS.128 R4, [R4+0x120] ;  /* 0x0001200004047984 */ /* 0x000ea20000000c00 */
[----:B-1----:R-:W-:Y:S01]  /*55c0*/  VIADD R0, R0, 0xa0 ;  /* 0x000000a000007836 */ /* 0x002fe20000000000 */
[----:B------:R-:W-:Y:S04]  /*55d0*/  UISETP.GE.AND UP0, UPT, UR42, 0x1, UPT ;  /* 0x000000012a00788c */ /* 0x000fe8000bf06270 */
[----:B------:R-:W-:Y:S01]  /*55e0*/  PRMT R0, RZ, 0x654, R0 ;  /* 0x00000654ff007816 */ /* 0x000fe20000000000 */
[----:B------:R-:W-:Y:S01]  /*55f0*/  @!PT LDS RZ, [RZ] ;  /* 0x00000000fffff984 */ /* 0x000fe20000000800 */
[----:B------:R-:W-:Y:S01]  /*5600*/  @!PT LDS RZ, [RZ] ;  /* 0x00000000fffff984 */ /* 0x000fe20000000800 */
[----:B------:R-:W-:Y:S01]  /*5610*/  @!PT LDS RZ, [RZ] ;  /* 0x00000000fffff984 */ /* 0x000fe20000000800 */
[----:B------:R-:W-:Y:S01]  /*5620*/  @!PT LDS RZ, [RZ] ;  /* 0x00000000fffff984 */ /* 0x000fe20000000800 */
[----:B------:R1:W-:Y:S06]  /*5630*/  MEMBAR.ALL.CTA ;  /* 0x0000000000007992 */ /* 0x0003ec0000008000 */
[----:B-1----:R-:W1:Y:S02]  /*5640*/  FENCE.VIEW.ASYNC.S ;  /* 0x00000000000073c6 */ /* 0x002e640000000000 */
[----:B-1----:R1:W-:Y:S01]  /*5650*/  SYNCS.ARRIVE.TRANS64.RED.A1T0 RZ, [R0+URZ], RZ ;  /* 0x000000ff00ff79a7 */ /* 0x0023e200081004ff */
[----:B--2---:R-:W-:Y:S11]  /*5660*/  LOP3.LUT P0, RZ, R6, 0x1, RZ, 0xc0, !PT ;  /* 0x0000000106ff7812 */ /* 0x004ff6000780c0ff */
[----:B------:R-:W-:Y:S02]  /*5670*/  @!UPT UIADD3 URZ, UPT, UPT, URZ, URZ, URZ ;  /* 0x000000fffffff290 */ /* 0x000fe4000fffe0ff */
[----:B------:R-:W-:Y:S01]  /*5680*/  VOTEU.ANY UP1, P0 ;  /* 0x0000000000ff7886 */ /* 0x000fe20000020100 */
[----:B------:R-:W-:Y:S01]  /*5690*/  PLOP3.LUT P0, PT, PT, PT, UP1, 0x80, 0x8 ;  /* 0x000000000008781c */ /* 0x000fe20003f0f018 */
[----:B------:R-:W-:Y:S06]  /*56a0*/  UP2UR UR4, UPR, URZ, 0x2 ;  /* 0x00000002ff047883 */ /* 0x000fec0008000000 */
[----:B------:R-:W-:Y:S06]  /*56b0*/  IMAD.U32 R60, RZ, RZ, UR4 ;  /* 0x00000004ff3c7e24 */ /* 0x000fec000f8e00ff */
[----:B------:R-:W-:Y:S02]  /*56c0*/  @P0 SHF.R.U32.HI R2, RZ, 0x10, R5 ;  /* 0x00000010ff020819 */ /* 0x000fe40000011605 */
[----:B------:R-:W-:Y:S02]  /*56d0*/  @P0 MOV R3, R4 ;  /* 0x0000000400030202 */ /* 0x000fe40000000f00 */
[----:B------:R-:W-:Y:S02]  /*56e0*/  @P0 R2UR UR4, R2 ;  /* 0x00000000020402ca */ /* 0x000fe400000e0000 */
[----:B------:R-:W-:Y:S02]  /*56f0*/  @P0 LOP3.LUT R4, R5, 0xffff, RZ, 0xc0, !PT ;  /* 0x0000ffff05040812 */ /* 0x000fe400078ec0ff */
[----:B------:R-:W-:Y:S02]  /*5700*/  @P0 R2UR UR6, R3 ;  /* 0x00000000030602ca */ /* 0x000fe400000e0000 */
[----:B------:R-:W-:Y:S07]  /*5710*/  @P0 R2UR UR5, R4 ;  /* 0x00000000040502ca */ /* 0x000fee00000e0000 */
[----:B------:R-:W-:Y:S02]  /*5720*/  @UP1 UMOV UR7, UR4 ;  /* 0x0000000400071c82 */ /* 0x000fe40008000000 */
[----:B------:R-:W-:Y:S02]  /*5730*/  IMAD.U32 R58, RZ, RZ, UR7 ;  /* 0x00000007ff3a7e24 */ /* 0x000fe4000f8e00ff */
[----:B------:R-:W-:Y:S02]  /*5740*/  @UP1 UMOV UR38, UR6 ;  /* 0x0000000600261c82 */ /* 0x000fe40008000000 */
[----:B------:R-:W-:Y:S01]  /*5750*/  @UP1 UMOV UR37, UR5 ;  /* 0x0000000500251c82 */ /* 0x000fe20008000000 */
[----:B-1----:R-:W-:Y:S05]  /*5760*/  BRA.U !UP0, `(.L_x_89) ;  /* 0x0000000108cc7547 */ /* 0x002fea000b800000 */
[----:B------:R-:W1:Y:S01]  /*5770*/  LDCU UR12, c[0x0][0xb20] ;  /* 0x00016400ff0c77ac */ /* 0x000e620008000800 */
[----:B------:R-:W-:Y:S02]  /*5780*/  UIMAD.WIDE.U32 UR4, UR62, UR59, URZ ;  /* 0x0000003b3e0472a5 */ /* 0x000fe4000f8e00ff */
[----:B------:R-:W-:Y:S02]  /*5790*/  UIMAD.WIDE.U32 UR6, UR63, UR56, URZ ;  /* 0x000000383f0672a5 */ /* 0x000fe4000f8e00ff */
[----:B------:R-:W-:Y:S02]  /*57a0*/  UISETP.NE.AND UP0, UPT, UR58, 0x1, UPT ;  /* 0x000000013a00788c */ /* 0x000fe4000bf05270 */
[----:B------:R-:W-:Y:S02]  /*57b0*/  UIMAD.WIDE.U32 UR8, UR37, UR59, URZ ;  /* 0x0000003b250872a5 */ /* 0x000fe4000f8e00ff */
[----:B------:R-:W-:Y:S02]  /*57c0*/  UIMAD.WIDE.U32 UR10, UR38, UR56, URZ ;  /* 0x00000038260a72a5 */ /* 0x000fe4000f8e00ff */
[----:B------:R-:W-:Y:S02]  /*57d0*/  UISETP.NE.AND UP1, UPT, UR43, 0x1, UPT ;  /* 0x000000012b00788c */ /* 0x000fe4000bf25270 */
[----:B------:R-:W-:Y:S01]  /*57e0*/  UISETP.NE.AND UP2, UPT, UR42, 0x1, UPT ;  /* 0x000000012a00788c */ /* 0x000fe2000bf45270 */
[----:B------:R-:W-:Y:S02]  /*57f0*/  UMOV UR4, UR5 ;  /* 0x0000000500047c82 */ /* 0x000fe40008000000 */
[----:B-1----:R-:W-:Y:S03]  /*5800*/  USHF.R.U32.HI UR5, URZ, UR12, UR4 ;  /* 0x0000000cff057299 */ /* 0x002fe60008011604 */
[----:B------:R-:W-:Y:S02]  /*5810*/  UMOV UR4, UR7 ;  /* 0x0000000700047c82 */ /* 0x000fe40008000000 */
[----:B------:R-:W-:Y:S02]  /*5820*/  USHF.R.U32.HI UR7, URZ, UR57, UR4 ;  /* 0x00000039ff077299 */ /* 0x000fe40008011604 */
[----:B------:R-:W-:Y:S02]  /*5830*/  USEL UR4, UR62, UR5, !UP0 ;  /* 0x000000053e047287 */ /* 0x000fe4000c000000 */
[----:B------:R-:W-:Y:S01]  /*5840*/  USEL UR7, UR63, UR7, !UP1 ;  /* 0x000000073f077287 */ /* 0x000fe2000c800000 */
[----:B------:R-:W-:Y:S01]  /*5850*/  UMOV UR5, UR9 ;  /* 0x0000000900057c82 */ /* 0x000fe20008000000 */
[----:B------:R-:W-:Y:S02]  /*5860*/  UIMAD.WIDE.U32 UR8, UR4, UR40, URZ ;  /* 0x00000028040872a5 */ /* 0x000fe4000f8e00ff */
[----:B------:R-:W-:Y:S03]  /*5870*/  USHF.R.U32.HI UR6, URZ, UR12, UR5 ;  /* 0x0000000cff067299 */ /* 0x000fe60008011605 */
[----:B------:R-:W-:Y:S01]  /*5880*/  UMOV UR5, UR11 ;  /* 0x0000000b00057c82 */ /* 0x000fe20008000000 */
[----:B------:R-:W-:Y:S02]  /*5890*/  UIMAD.WIDE.U32 UR10, UR7, UR40, URZ ;  /* 0x00000028070a72a5 */ /* 0x000fe4000f8e00ff */
[----:B------:R-:W-:Y:S02]  /*58a0*/  USHF.R.U32.HI UR12, URZ, UR57, UR5 ;  /* 0x00000039ff0c7299 */ /* 0x000fe40008011605 */
[----:B------:R-:W-:Y:S01]  /*58b0*/  USEL UR6, UR37, UR6, !UP0 ;  /* 0x0000000625067287 */ /* 0x000fe2000c000000 */
[----:B------:R-:W-:Y:S02]  /*58c0*/  UMOV UR5, UR9 ;  /* 0x0000000900057c82 */ /* 0x000fe40008000000 */
[----:B------:R-:W-:Y:S01]  /*58d0*/  UMOV UR10, UR11 ;  /* 0x0000000b000a7c82 */ /* 0x000fe20008000000 */
[----:B------:R-:W-:Y:S02]  /*58e0*/  @UP2 USHF.R.U32.HI UR4, URZ, UR41, UR5 ;  /* 0x00000029ff042299 */ /* 0x000fe40008011605 */
[----:B------:R-:W-:Y:S02]  /*58f0*/  @UP2 USHF.R.U32.HI UR7, URZ, UR41, UR10 ;  /* 0x00000029ff072299 */ /* 0x000fe4000801160a */
[----:B------:R-:W-:Y:S02]  /*5900*/  UIMAD UR4, UR42, UR4, URZ ;  /* 0x000000042a0472a4 */ /* 0x000fe4000f8e02ff */
[----:B------:R-:W-:Y:S02]  /*5910*/  UIMAD.WIDE.U32 UR10, UR6, UR40, URZ ;  /* 0x00000028060a72a5 */ /* 0x000fe4000f8e00ff */
[----:B------:R-:W-:Y:S02]  /*5920*/  USEL UR5, UR38, UR12, !UP1 ;  /* 0x0000000c26057287 */ /* 0x000fe4000c800000 */
[----:B------:R-:W-:Y:S02]  /*5930*/  UIMAD UR8, UR42, UR7, URZ ;  /* 0x000000072a0872a4 */ /* 0x000fe4000f8e02ff */
[----:B------:R-:W-:Y:S03]  /*5940*/  UISETP.GE.AND UP0, UPT, UR6, UR4, UPT ;  /* 0x000000040600728c */ /* 0x000fe6000bf06270 */
[----:B------:R-:W-:Y:S01]  /*5950*/  UMOV UR4, UR11 ;  /* 0x0000000b00047c82 */ /* 0x000fe20008000000 */
[----:B------:R-:W-:Y:S02]  /*5960*/  UISETP.GE.OR UP0, UPT, UR5, UR8, UP0 ;  /* 0x000000080500728c */ /* 0x000fe40008706670 */
[----:B------:R-:W-:Y:S02]  /*5970*/  USHF.R.U32.HI UR4, URZ, UR41, UR4 ;  /* 0x00000029ff047299 */ /* 0x000fe40008011604 */
[----:B------:R-:W-:Y:S02]  /*5980*/  UIMAD.WIDE.U32 UR8, UR5, UR40, URZ ;  /* 0x00000028050872a5 */ /* 0x000fe4000f8e00ff */
[----:B------:R-:W-:Y:S02]  /*5990*/  USEL UR11, UR6, UR4, !UP2 ;  /* 0x00000004060b7287 */ /* 0x000fe4000d000000 */
[----:B------:R-:W-:Y:S02]  /*59a0*/  UIADD3 UR8, UPT, UPT, -UR5, URZ, URZ ;  /* 0x000000ff05087290 */ /* 0x000fe4000fffe1ff */
[----:B------:R-:W-:Y:S01]  /*59b0*/  UIADD3 UR10, UPT, UPT, -UR11, URZ, URZ ;  /* 0x000000ff0b0a7290 */ /* 0x000fe2000fffe1ff */
[----:B------:R-:W-:Y:S01]  /*59c0*/  @!UP0 UMOV UR4, UR9 ;  /* 0x0000000900048c82 */ /* 0x000fe20008000000 */
[----:B------:R-:W-:Y:S02]  /*59d0*/  UIADD3 UR9, UPT, UPT, -UR6, URZ, URZ ;  /* 0x000000ff06097290 */ /* 0x000fe4000fffe1ff */
[----:B------:R-:W-:Y:S02]  /*59e0*/  @!UP0 USHF.R.U32.HI UR4, URZ, UR41, UR4 ;  /* 0x00000029ff048299 */ /* 0x000fe40008011604 */
[----:B------:R-:W-:Y:S02]  /*59f0*/  UIMAD UR10, UR42, UR10, UR6 ;  /* 0x0000000a2a0a72a4 */ /* 0x000fe4000f8e0206 */
[----:B------:R-:W-:Y:S04]  /*5a00*/  @!UP0 USEL UR4, UR5, UR4, !UP2 ;  /* 0x0000000405048287 */ /* 0x000fe8000d000000 */
[----:B------:R-:W-:Y:S02]  /*5a10*/  @!UP0 UIMAD UR10, UR7, UR10, UR4 ;  /* 0x0000000a070a82a4 */ /* 0x000fe4000f8e0204 */
[----:B------:R-:W-:Y:S02]  /*5a20*/  @!UP0 UIADD3 UR11, UPT, UPT, UR11, -UR4, URZ ;  /* 0x800000040b0b8290 */ /* 0x000fe4000fffe0ff */
[----:B------:R-:W-:Y:S02]  /*5a30*/  UIMAD UR7, UR43, UR8, UR38 ;  /* 0x000000082b0772a4 */ /* 0x000fe4000f8e0226 */
[----:B------:R-:W-:Y:S02]  /*5a40*/  @!UP0 UIMAD UR6, UR11, UR42, UR5 ;  /* 0x0000002a0b0682a4 */ /* 0x000fe4000f8e0205 */
[----:B------:R-:W-:Y:S01]  /*5a50*/  UIMAD UR4, UR58, UR9, UR37 ;  /* 0x000000093a0472a4 */ /* 0x000fe2000f8e0225 */
[----:B------:R-:W-:Y:S02]  /*5a60*/  @!UP0 UMOV UR5, UR10 ;  /* 0x0000000a00058c82 */ /* 0x000fe40008000000 */
[----:B------:R-:W-:Y:S02]  /*5a70*/  UIMAD UR38, UR5, UR43, UR7 ;  /* 0x0000002b052672a4 */ /* 0x000fe4000f8e0207 */
[----:B------:R-:W-:Y:S11]  /*5a80*/  UIMAD UR37, UR6, UR58, UR4 ;  /* 0x0000003a062572a4 */ /* 0x000ff6000f8e0204 */
[----:B------:R-:W-:Y:S01]  /*5a90*/  @!UPT UIADD3 URZ, UPT, UPT, URZ, URZ, URZ ;  /* 0x000000fffffff290 */ /* 0x000fe2000fffe0ff */
.L_x_89:
[----:B------:R-:W-:Y:S01]  /*5aa0*/  UISETP.NE.AND UP0, UPT, UR39, 0x1, UPT ;  /* 0x000000012700788c */ /* 0x000fe2000bf05270 */
[----:B------:R-:W-:Y:S01]  /*5ab0*/  R2UR UR11, R59 ;  /* 0x000000003b0b72ca */ /* 0x000fe200000e0000 */
[----:B------:R-:W-:Y:S01]  /*5ac0*/  USHF.L.U32 UR50, UR26, 0x6, URZ ;  /* 0x000000061a327899 */ /* 0x000fe200080006ff */
[----:B------:R-:W-:Y:S01]  /*5ad0*/  IADD3 R51, PT, PT, R51, 0x1, RZ ;  /* 0x0000000133337810 */ /* 0x000fe20007ffe0ff */
[----:B------:R-:W-:Y:S07]  /*5ae0*/  USHF.L.U32 UR49, UR27, 0x6, URZ ;  /* 0x000000061b317899 */ /* 0x000fee00080006ff */
[----:B------:R-:W1:Y:S01]  /*5af0*/  @!UP0 LDCU.128 UR12, c[0x0][0xb10] ;  /* 0x00016200ff0c87ac */ /* 0x000e620008000c00 */
[----:B------:R-:W2:Y:S01]  /*5b00*/  @!UP0 LDCU UR5, c[0x0][0xb0c] ;  /* 0x00016180ff0587ac */ /* 0x000ea20008000800 */
[----:B------:R-:W3:Y:S01]  /*5b10*/  @!UP0 LDCU UR10, c[0x0][0xb20] ;  /* 0x00016400ff0a87ac */ /* 0x000ee20008000800 */
[----:B-1----:R-:W-:Y:S02]  /*5b20*/  UIMAD.WIDE.U32 UR8, UR38, UR12, URZ ;  /* 0x0000000c260872a5 */ /* 0x002fe4000f8e00ff */
[----:B------:R-:W-:Y:S02]  /*5b30*/  UIMAD.WIDE.U32 UR6, UR37, UR15, URZ ;  /* 0x0000000f250672a5 */ /* 0x000fe4000f8e00ff */
[----:B------:R-:W-:Y:S03]  /*5b40*/  @!UP0 UISETP.NE.AND UP1, UPT, UR14, 0x1, UPT ;  /* 0x000000010e00888c */ /* 0x000fe6000bf25270 */
[----:B------:R-:W-:Y:S01]  /*5b50*/  @!UP0 UMOV UR4, UR9 ;  /* 0x0000000900048c82 */ /* 0x000fe20008000000 */
[----:B--2---:R-:W-:Y:S02]  /*5b60*/  @!UP0 UISETP.NE.AND UP2, UPT, UR5, 0x1, UPT ;  /* 0x000000010500888c */ /* 0x004fe4000bf45270 */
[----:B------:R-:W-:Y:S01]  /*5b70*/  @!UP0 USHF.R.U32.HI UR4, URZ, UR13, UR4 ;  /* 0x0000000dff048299 */ /* 0x000fe20008011604 */
[----:B------:R-:W-:Y:S02]  /*5b80*/  @!UP0 UMOV UR6, UR7 ;  /* 0x0000000700068c82 */ /* 0x000fe40008000000 */
[----:B---3--:R-:W-:Y:S02]  /*5b90*/  @!UP0 USHF.R.U32.HI UR6, URZ, UR10, UR6 ;  /* 0x0000000aff068299 */ /* 0x008fe40008011606 */
[----:B------:R-:W-:Y:S02]  /*5ba0*/  @!UP0 USEL UR7, UR38, UR4, !UP2 ;  /* 0x0000000426078287 */ /* 0x000fe4000d000000 */
[----:B------:R-:W-:Y:S04]  /*5bb0*/  @!UP0 USEL UR6, UR37, UR6, !UP1 ;  /* 0x0000000625068287 */ /* 0x000fe8000c800000 */
[----:B------:R-:W-:Y:S02]  /*5bc0*/  @!UP0 UIADD3 UR4, UPT, UPT, -UR7, UR6, URZ ;  /* 0x0000000607048290 */ /* 0x000fe4000fffe1ff */
[----:B------:R-:W-:Y:S02]  /*5bd0*/  @!UP0 UIADD3 UR6, UPT, UPT, UR7, -UR6, URZ ;  /* 0x8000000607068290 */ /* 0x000fe4000fffe0ff */
[----:B------:R-:W-:Y:S02]  /*5be0*/  @!UP0 UIMAD UR38, UR4, UR5, UR38 ;  /* 0x00000005042682a4 */ /* 0x000fe4000f8e0226 */
[----:B------:R-:W-:Y:S02]  /*5bf0*/  @!UP0 UIMAD UR37, UR6, UR14, UR37 ;  /* 0x0000000e062582a4 */ /* 0x000fe4000f8e0225 */
[----:B------:R-:W-:Y:S09]  /*5c00*/  ULOP3.LUT UP0, URZ, UR11, 0x1b0, URZ, 0xc0, !UPT ;  /* 0x000001b00bff7892 */ /* 0x000ff2000f80c0ff */
[----:B------:R-:W-:Y:S05]  /*5c10*/  BRA.U !UP0, `(.L_x_90) ;  /* 0x00000001087c7547 */ /* 0x000fea000b800000 */
[----:B------:R-:W1:Y:S01]  /*5c20*/  LDCU.64 UR8, c[0x4][0x80] ;  /* 0x01001000ff0877ac */ /* 0x000e620008000a00 */
[----:B------:R-:W-:Y:S01]  /*5c30*/  MOV R2, 0x0 ;  /* 0x0000000000027802 */ /* 0x000fe20000000f00 */
[----:B------:R-:W-:Y:S02]  /*5c40*/  HFMA2 R12, -RZ, RZ, 0, 5.9604644775390625e-08 ;  /* 0x00000001ff0c7431 */ /* 0x000fe400000001ff */
[----:B------:R-:W-:Y:S01]  /*5c50*/  IMAD.MOV.U32 R8, RZ, RZ, 0x70 ;  /* 0x00000070ff087424 */ /* 0x000fe200078e00ff */
[----:B------:R2:W3:Y:S01]  /*5c60*/  LDC.64 R14, c[0x4][R2] ;  /* 0x01000000020e7b82 */ /* 0x0004e20000000a00 */
[----:B------:R-:W4:Y:S01]  /*5c70*/  LDCU.64 UR6, c[0x4][0x88] ;  /* 0x01001100ff0677ac */ /* 0x000f220008000a00 */
[----:B------:R-:W-:Y:S01]  /*5c80*/  IMAD.MOV.U32 R13, RZ, RZ, RZ ;  /* 0x000000ffff0d7224 */ /* 0x000fe200078e00ff */
[----:B------:R-:W2:Y:S01]  /*5c90*/  LDCU.64 UR4, c[0x4][0x8] ;  /* 0x01000100ff0477ac */ /* 0x000ea20008000a00 */
[----:B-1----:R-:W-:Y:S01]  /*5ca0*/  MOV R5, UR9 ;  /* 0x0000000900057c02 */ /* 0x002fe20008000f00 */
[----:B------:R-:W-:Y:S01]  /*5cb0*/  IMAD.U32 R4, RZ, RZ, UR8 ;  /* 0x00000008ff047e24 */ /* 0x000fe2000f8e00ff */
[----:B----4-:R-:W-:Y:S01]  /*5cc0*/  MOV R7, UR7 ;  /* 0x0000000700077c02 */ /* 0x010fe20008000f00 */
[----:B------:R-:W-:Y:S01]  /*5cd0*/  IMAD.U32 R6, RZ, RZ, UR6 ;  /* 0x00000006ff067e24 */ /* 0x000fe2000f8e00ff */
[----:B--2---:R-:W-:Y:S01]  /*5ce0*/  MOV R11, UR5 ;  /* 0x00000005000b7c02 */ /* 0x004fe20008000f00 */
[----:B------:R-:W-:Y:S02]  /*5cf0*/  IMAD.U32 R10, RZ, RZ, UR4 ;  /* 0x00000004ff0a7e24 */ /* 0x000fe4000f8e00ff */
[----:B------:R-:W-:Y:S07]  /*5d00*/  LEPC R20, `(.L_x_91) ;  /* 0x000000001014794e */ /* 0x000fee0000000000 */
[----:B---3-5:R-:W-:Y:S05]  /*5d10*/  CALL.ABS.NOINC R14 ;  /* 0x000000000e007343 */ /* 0x028fea0003c00000 */
.L_x_91:
[----:B------:R-:W1:Y:S01]  /*5d20*/  LDCU.64 UR8, c[0x4][0x80] ;  /* 0x01001000ff0877ac */ /* 0x000e620008000a00 */
[----:B------:R-:W2:Y:S01]  /*5d30*/  LDC.64 R2, c[0x4][R2] ;  /* 0x0100000002027b82 */ /* 0x000ea20000000a00 */
[----:B------:R-:W-:Y:S02]  /*5d40*/  HFMA2 R12, -RZ, RZ, 0, 5.9604644775390625e-08 ;  /* 0x00000001ff0c7431 */ /* 0x000fe400000001ff */
[----:B------:R-:W-:Y:S02]  /*5d50*/  IMAD.MOV.U32 R8, RZ, RZ, 0x70 ;  /* 0x00000070ff087424 */ /* 0x000fe400078e00ff */
[----:B------:R-:W-:Y:S01]  /*5d60*/  IMAD.MOV.U32 R13, RZ, RZ, RZ ;  /* 0x000000ffff0d7224 */ /* 0x000fe200078e00ff */
[----:B------:R-:W3:Y:S01]  /*5d70*/  LDCU.64 UR6, c[0x4][0x88] ;  /* 0x01001100ff0677ac */ /* 0x000ee20008000a00 */
[----:B------:R-:W4:Y:S01]  /*5d80*/  LDCU.64 UR4, c[0x4][0x8] ;  /* 0x01000100ff0477ac */ /* 0x000f220008000a00 */
[----:B-1----:R-:W-:Y:S02]  /*5d90*/  MOV R4, UR8 ;  /* 0x0000000800047c02 */ /* 0x002fe40008000f00 */
[----:B------:R-:W-:Y:S02]  /*5da0*/  MOV R5, UR9 ;  /* 0x0000000900057c02 */ /* 0x000fe40008000f00 */
[----:B---3--:R-:W-:Y:S01]  /*5db0*/  MOV R7, UR7 ;  /* 0x0000000700077c02 */ /* 0x008fe20008000f00 */
[----:B------:R-:W-:Y:S01]  /*5dc0*/  IMAD.U32 R6, RZ, RZ, UR6 ;  /* 0x00000006ff067e24 */ /* 0x000fe2000f8e00ff */
[----:B----4-:R-:W-:Y:S01]  /*5dd0*/  MOV R11, UR5 ;  /* 0x00000005000b7c02 */ /* 0x010fe20008000f00 */
[----:B------:R-:W-:Y:S02]  /*5de0*/  IMAD.U32 R10, RZ, RZ, UR4 ;  /* 0x00000004ff0a7e24 */ /* 0x000fe4000f8e00ff */
[----:B------:R-:W-:Y:S07]  /*5df0*/  LEPC R20, `(.L_x_90) ;  /* 0x000000001014794e */ /* 0x000fee0000000000 */
[----:B--2---:R-:W-:Y:S05]  /*5e00*/  CALL.ABS.NOINC R2 ;  /* 0x0000000002007343 */ /* 0x004fea0003c00000 */
.L_x_90:
[----:B------:R-:W-:Y:S02]  /*5e10*/  R2UR UR6, R49 ;  /* 0x00000000310672ca */ /* 0x000fe400000e0000 */
[----:B------:R-:W-:Y:S02]  /*5e20*/  R2UR UR5, R57 ;  /* 0x00000000390572ca */ /* 0x000fe400000e0000 */
[----:B------:R-:W-:Y:S02]  /*5e30*/  R2UR UR4, R56 ;  /* 0x00000000380472ca */ /* 0x000fe400000e0000 */
[----:B------:R-:W-:Y:S02]  /*5e40*/  ISETP.NE.U32.AND P4, PT, R42, RZ, PT ;  /* 0x000000ff2a00720c */ /* 0x000fe40003f85070 */
[----:B------:R-:W-:Y:S02]  /*5e50*/  ISETP.NE.U32.AND P2, PT, RZ, UR60, PT ;  /* 0x0000003cff007c0c */ /* 0x000fe4000bf45070 */
[----:B------:R-:W-:Y:S02]  /*5e60*/  ISETP.NE.AND.EX P4, PT, R43, RZ, PT, P4 ;  /* 0x000000ff2b00720c */ /* 0x000fe40003f85340 */
[----:B------:R-:W-:Y:S01]  /*5e70*/  ISETP.NE.AND.EX P2, PT, RZ, UR61, PT, P2 ;  /* 0x0000003dff007c0c */ /* 0x000fe2000bf45320 */
[----:B------:R-:W-:Y:S02]  /*5e80*/  UISETP.NE.AND UP2, UPT, UR6, URZ, UPT ;  /* 0x000000ff0600728c */ /* 0x000fe4000bf45270 */
[----:B------:R-:W-:Y:S04]  /*5e90*/  UISETP.NE.U32.AND UP0, UPT, UR5, URZ, UPT ;  /* 0x000000ff0500728c */ /* 0x000fe8000bf05070 */
[----:B------:R-:W-:Y:S01]  /*5ea0*/  UISETP.NE.AND.EX UP1, UPT, UR4, URZ, UPT, UP0 ;  /* 0x000000ff0400728c */ /* 0x000fe2000bf25300 */
[----:B------:R-:W-:Y:S01]  /*5eb0*/  PLOP3.LUT P1, PT, PT, PT, UP2, 0x80, 0x8 ;  /* 0x000000000008781c */ /* 0x000fe20003f2f028 */
[----:B------:R-:W-:Y:S03]  /*5ec0*/  UPLOP3.LUT UP0, UPT, UPT, UPT, UPT, 0x40, 0x4 ;  /* 0x000000000004789c */ /* 0x000fe60003f0e870 */
[----:B------:R-:W-:Y:S06]  /*5ed0*/  @UP2 UPLOP3.LUT UP0, UPT, UPT, UPT, UP1, 0x80, 0x8 ;  /* 0x000000000008289c */ /* 0x000fec0003f0f010 */
[----:B------:R-:W-:Y:S01]  /*5ee0*/  PLOP3.LUT P0, PT, PT, PT, UP0, 0x80, 0x8 ;  /* 0x000000000008781c */ /* 0x000fe20003f0f008 */
[----:B------:R-:W-:Y:S01]  /*5ef0*/  @!UPT UIADD3 URZ, UPT, UPT, URZ, URZ, URZ ;  /* 0x000000fffffff290 */ /* 0x000fe2000fffe0ff */
[----:B------:R-:W-:Y:S11]  /*5f00*/  BRA.U !UP1, `(.L_x_92) ;  /* 0x0000000109407547 */ /* 0x000ff6000b800000 */
[----:B------:R-:W-:Y:S01]  /*5f10*/  UISETP.NE.U32.AND UP0, UPT, UR60, URZ, UPT ;  /* 0x000000ff3c00728c */ /* 0x000fe2000bf05070 */
[----:B------:R-:W-:Y:S01]  /*5f20*/  R2UR UR6, R57 ;  /* 0x00000000390672ca */ /* 0x000fe200000e0000 */
[----:B------:R-:W1:Y:S01]  /*5f30*/  LDCU.64 UR8, c[0x0][0x358] ;  /* 0x00006b00ff0877ac */ /* 0x000e620008000a00 */
[----:B------:R-:W-:Y:S02]  /*5f40*/  HFMA2 R45, -RZ, RZ, 0, 5.9604644775390625e-08 ;  /* 0x00000001ff2d7431 */ /* 0x000fe400000001ff */
[----:B------:R-:W-:Y:S01]  /*5f50*/  IMAD.MOV.U32 R0, RZ, RZ, 0x1 ;  /* 0x00000001ff007424 */ /* 0x000fe200078e00ff */
[----:B------:R-:W-:Y:S06]  /*5f60*/  UISETP.NE.AND.EX UP0, UPT, UR61, URZ, UPT, UP0 ;  /* 0x000000ff3d00728c */ /* 0x000fec000bf05300 */
[----:B------:R-:W-:Y:S05]  /*5f70*/  PLOP3.LUT P3, PT, PT, PT, UP0, 0x80, 0x8 ;  /* 0x000000000008781c */ /* 0x000fea0003f6f008 */
[----:B------:R-:W2:Y:S01]  /*5f80*/  @UP0 LDCU.64 UR4, c[0x0][0x888] ;  /* 0x00011100ff0407ac */ /* 0x000ea20008000a00 */
[----:B------:R-:W-:Y:S07]  /*5f90*/  @UP0 UIMAD UR6, UR36, UR6, URZ ;  /* 0x00000006240602a4 */ /* 0x000fee000f8e02ff */
[----:B------:R-:W-:Y:S01]  /*5fa0*/  @!P3 PRMT R45, R0, 0x7610, R45 ;  /* 0x00007610002db816 */ /* 0x000fe2000000002d */
[----:B--2---:R-:W-:Y:S06]  /*5fb0*/  @UP0 UIMAD.WIDE UR4, UR6, 0x4, UR4 ;  /* 0x00000004060408a5 */ /* 0x004fec000f8e0204 */
[----:B-----5:R-:W-:Y:S02]  /*5fc0*/  IMAD.U32 R26, RZ, RZ, UR4 ;  /* 0x00000004ff1a7e24 */ /* 0x020fe4000f8e00ff */
[----:B------:R-:W-:Y:S03]  /*5fd0*/  IMAD.U32 R27, RZ, RZ, UR5 ;  /* 0x00000005ff1b7e24 */ /* 0x000fe6000f8e00ff */
[----:B------:R-:W2:Y:S02]  /*5fe0*/  @!UP0 LDCU UR4, c[0x0][0x880] ;  /* 0x00011000ff0487ac */ /* 0x000ea40008000800 */
[----:B-1----:R1:W5:Y:S02]  /*5ff0*/  @P3 LDG.E R26, desc[UR8][R26.64] ;  /* 0x000000081a1a3981 */ /* 0x002364000c1e1900 */
[----:B-12---:R-:W-:Y:S02]  /*6000*/  @!P3 MOV R26, UR4 ;  /* 0x00000004001abc02 */ /* 0x006fe40008000f00 */
.L_x_92:
[----:B------:R-:W-:Y:S05]  /*6010*/  @!P4 BRA `(.L_x_93) ;  /* 0x000000000024c947 */ /* 0x000fea0003800000 */
[----:B------:R-:W-:Y:S01]  /*6020*/  ISETP.NE.U32.AND P3, PT, R40, RZ, PT ;  /* 0x000000ff2800720c */ /* 0x000fe20003f65070 */
[----:B------:R-:W1:Y:S03]  /*6030*/  LDCU.64 UR4, c[0x0][0x358] ;  /* 0x00006b00ff0477ac */ /* 0x000e660008000a00 */
[----:B------:R-:W-:Y:S11]  /*6040*/  ISETP.NE.AND.EX P3, PT, R41, RZ, PT, P3 ;  /* 0x000000ff2900720c */ /* 0x000ff60003f65330 */
[----:B------:R-:W-:Y:S02]  /*6050*/  @!UPT UIADD3 URZ, UPT, UPT, URZ, URZ, URZ ;  /* 0x000000fffffff290 */ /* 0x000fe4000fffe0ff */
[----:B------:R-:W2:Y:S01]  /*6060*/  @P3 LDC.64 R2, c[0x0][0x8a8] ;  /* 0x00022a00ff023b82 */ /* 0x000ea20000000a00 */
[----:B------:R-:W-:Y:S04]  /*6070*/  @P3 IMAD R0, R42, UR36, RZ ;  /* 0x000000242a003c24 */ /* 0x000fe8000f8e02ff */
[----:B--2---:R-:W-:Y:S05]  /*6080*/  @P3 IMAD.WIDE R2, R0, 0x4, R2 ;  /* 0x0000000400023825 */ /* 0x004fea00078e0202 */
[----:B-1---5:R1:W5:Y:S02]  /*6090*/  @P3 LDG.E R24, desc[UR4][R2.64] ;  /* 0x0000000402183981 */ /* 0x022364000c1e1900 */
[----:B-1----:R-:W2:Y:S02]  /*60a0*/  @!P3 LDC R24, c[0x0][0x8a0] ;  /* 0x00022800ff18bb82 */ /* 0x002ea40000000800 */
.L_x_93:
[----:B-----5:R-:W-:Y:S01]  /*60b0*/  FSETP.NEU.AND P3, PT, R26, RZ, PT ;  /* 0x000000ff1a00720b */ /* 0x020fe20003f6d000 */
[----:B------:R-:W-:Y:S01]  /*60c0*/  IMAD.U32 R2, RZ, RZ, UR46 ;  /* 0x0000002eff027e24 */ /* 0x000fe2000f8e00ff */
[----:B------:R-:W-:Y:S01]  /*60d0*/  SEL R5, RZ, 0xffffffff, P2 ;  /* 0xffffffffff057807 */ /* 0x000fe20001000000 */
[----:B------:R-:W-:Y:S01]  /*60e0*/  ULOP3.LUT UR4, UR55, 0x1, URZ, 0x3c, !UPT ;  /* 0x0000000137047892 */ /* 0x000fe2000f8e3cff */
[----:B------:R-:W-:Y:S01]  /*60f0*/  @P1 LOP3.LUT P2, RZ, R45, 0xff, RZ, 0xc0, !PT ;  /* 0x000000ff2dff1812 */ /* 0x000fe2000784c0ff */
[----:B------:R-:W-:Y:S01]  /*6100*/  BSSY B1, `(.L_x_94) ;  /* 0x000003d000017945 */ /* 0x000fe20003800000 */
[----:B------:R-:W-:Y:S01]  /*6110*/  @P1 SEL R0, RZ, 0xffffffff, P3 ;  /* 0xffffffffff001807 */ /* 0x000fe20001800000 */
[----:B------:R-:W-:Y:S01]  /*6120*/  IMAD.MOV.U32 R65, RZ, RZ, 0x1 ;  /* 0x00000001ff417424 */ /* 0x000fe200078e00ff */
[----:B------:R-:W-:Y:S01]  /*6130*/  LEA R2, R2, UR44, 0x3 ;  /* 0x0000002c02027c11 */ /* 0x000fe2000f8e18ff */
[----:B------:R-:W-:Y:S01]  /*6140*/  IMAD.U32 R63, RZ, RZ, UR4 ;  /* 0x00000004ff3f7e24 */ /* 0x000fe2000f8e00ff */
[----:B------:R-:W-:Y:S01]  /*6150*/  @P0 SEL R0, R5, R0, !P2 ;  /* 0x0000000005000207 */ /* 0x000fe20005000000 */
[----:B------:R-:W-:Y:S01]  /*6160*/  IMAD.U32 R64, RZ, RZ, UR46 ;  /* 0x0000002eff407e24 */ /* 0x000fe2000f8e00ff */
[----:B------:R-:W-:Y:S02]  /*6170*/  LEA R27, R22, UR44, 0x3 ;  /* 0x0000002c161b7c11 */ /* 0x000fe4000f8e18ff */
[----:B------:R-:W-:Y:S02]  /*6180*/  CS2R R38, SRZ ;  /* 0x0000000000267805 */ /* 0x000fe4000001ff00 */
[----:B------:R-:W-:Y:S02]  /*6190*/  @P1 LOP3.LUT R0, R0, 0x1, RZ, 0xc0, !PT ;  /* 0x0000000100001812 */ /* 0x000fe400078ec0ff */
[----:B------:R-:W-:Y:S02]  /*61a0*/  CS2R R36, SRZ ;  /* 0x0000000000247805 */ /* 0x000fe4000001ff00 */
[----:B------:R-:W-:Y:S02]  /*61b0*/  SHF.L.U32 R3, R53, 0x1f, RZ ;  /* 0x0000001f35037819 */ /* 0x000fe400000006ff */
[----:B------:R-:W-:Y:S02]  /*61c0*/  CS2R R30, SRZ ;  /* 0x00000000001e7805 */ /* 0x000fe4000001ff00 */
[----:B------:R-:W-:Y:S02]  /*61d0*/  ISETP.NE.U32.OR P5, PT, R0, 0x1, !P1 ;  /* 0x000000010000780c */ /* 0x000fe40004fa5470 */
[----:B------:R-:W-:Y:S02]  /*61e0*/  CS2R R28, SRZ ;  /* 0x00000000001c7805 */ /* 0x000fe4000001ff00 */
[----:B------:R-:W-:Y:S02]  /*61f0*/  PLOP3.LUT P2, PT, PT, PT, UP1, 0x80, 0x8 ;  /* 0x000000000008781c */ /* 0x000fe40003f4f018 */
[----:B------:R-:W-:Y:S02]  /*6200*/  LEA.HI R25, R22, R22, RZ, 0x1 ;  /* 0x0000001616197211 */ /* 0x000fe400078f08ff */
[----:B------:R-:W-:Y:S02]  /*6210*/  LOP3.LUT P4, R50, R45, 0xff, RZ, 0xc0, !PT ;  /* 0x000000ff2d327812 */ /* 0x000fe4000788c0ff */
[----:B------:R-:W-:Y:S02]  /*6220*/  SEL R4, RZ, 0xffffffff, P3 ;  /* 0xffffffffff047807 */ /* 0x000fe40001800000 */
[----:B------:R-:W-:Y:S02]  /*6230*/  P2R R61, PR, RZ, 0x20 ;  /* 0x00000020ff3d7803 */ /* 0x000fe40000000000 */
[----:B------:R-:W-:Y:S03]  /*6240*/  @P5 SHF.L.U32 R0, R63, 0x1f, RZ ;  /* 0x0000001f3f005819 */ /* 0x000fe600000006ff */
[----:B------:R-:W-:Y:S01]  /*6250*/  @P2 SEL R4, R5, R4, !P4 ;  /* 0x0000000405042207 */ /* 0x000fe20006000000 */
[----:B------:R1:W3:Y:S03]  /*6260*/  @P5 SYNCS.PHASECHK.TRANS64.TRYWAIT P1, [R2+URZ+0x50], R0 ;  /* 0x00005000020055a7 */ /* 0x0002e600080211ff */
[----:B------:R-:W-:Y:S04]  /*6270*/  LOP3.LUT R4, R4, 0x1, RZ, 0xc0, !PT ;  /* 0x0000000104047812 */ /* 0x000fe800078ec0ff */
[----:B------:R-:W-:Y:S04]  /*6280*/  ISETP.NE.U32.AND P2, PT, R4, 0x1, PT ;  /* 0x000000010400780c */ /* 0x000fe80003f45070 */
[----:B------:R-:W-:Y:S01]  /*6290*/  P2R R66, PR, RZ, 0x4 ;  /* 0x00000004ff427803 */ /* 0x000fe20000000000 */
[----:B------:R4:W2:Y:S01]  /*62a0*/  SYNCS.PHASECHK.TRANS64.TRYWAIT P0, [R27+URZ+0xb0], R3 ;  /* 0x0000b0031b0075a7 */ /* 0x0008a200080011ff */
[C---:B-1----:R-:W-:Y:S01]  /*62b0*/  IMAD.SHL.U32 R0, R25.reuse, 0x20, RZ ;  /* 0x0000002019007824 */ /* 0x042fe200078e00ff */
[----:B------:R-:W-:Y:S04]  /*62c0*/  LOP3.LUT R25, R25, 0xffe, RZ, 0xc0, !PT ;  /* 0x00000ffe19197812 */ /* 0x000fe800078ec0ff */
[----:B------:R-:W-:Y:S01]  /*62d0*/  LOP3.LUT R0, R0, 0xffffffc0, RZ, 0xc0, !PT ;  /* 0xffffffc000007812 */ /* 0x000fe200078ec0ff */
[----:B------:R-:W-:Y:S04]  /*62e0*/  IMAD.IADD R25, R22, 0x1, -R25 ;  /* 0x0000000116197824 */ /* 0x000fe800078e0a19 */
[----:B------:R-:W-:Y:S04]  /*62f0*/  IMAD.IADD R0, R23, 0x1, R0 ;  /* 0x0000000117007824 */ /* 0x000fe800078e0200 */
[----:B------:R-:W-:Y:S01]  /*6300*/  IMAD R25, R25, 0x100000, R0 ;  /* 0x0010000019197824 */ /* 0x000fe200078e0200 */
[----:B---3--:R-:W-:Y:S01]  /*6310*/  @P5 SEL R65, RZ, 0x1, !P1 ;  /* 0x00000001ff415807 */ /* 0x008fe20004800000 */
[----:B----4-:R-:W-:Y:S06]  /*6320*/  @!P5 BRA `(.L_x_95) ;  /* 0x000000000068d947 */ /* 0x010fec0003800000 */
[----:B------:R-:W-:Y:S01]  /*6330*/  HFMA2 R31, -RZ, RZ, 0, 0 ;  /* 0x00000000ff1f7431 */ /* 0x000fe200000001ff */
[----:B------:R-:W-:Y:S01]  /*6340*/  ISETP.NE.AND P1, PT, R65, RZ, PT ;  /* 0x000000ff4100720c */ /* 0x000fe20003f25270 */
[----:B------:R-:W-:Y:S01]  /*6350*/  IMAD.U32 R0, RZ, RZ, UR46 ;  /* 0x0000002eff007e24 */ /* 0x000fe2000f8e00ff */
[----:B------:R-:W-:Y:S11]  /*6360*/  BSSY B0, `(.L_x_96) ;  /* 0x0000005000007945 */ /* 0x000ff60003800000 */
[----:B------:R-:W-:Y:S05]  /*6370*/  @P1 BRA `(.L_x_97) ;  /* 0x00000000000c1947 */ /* 0x000fea0003800000 */
[----:B------:R-:W-:Y:S04]  /*6380*/  SHF.L.U32 R4, R63, 0x1f, RZ ;  /* 0x0000001f3f047819 */ /* 0x000fe800000006ff */
[----:B------:R-:W1:Y:S02]  /*6390*/  SYNCS.PHASECHK.TRANS64.TRYWAIT P1, [R2+URZ+0x50], R4 ;  /* 0x00005004020075a7 */ /* 0x000e6400080211ff */
[----:B-1----:R-:W-:Y:S05]  /*63a0*/  @!P1 BRA `(.L_x_98) ;  /* 0x0000001c00cc9947 */ /* 0x002fea0003800000 */
.L_x_97:
[----:B------:R-:W-:Y:S05]  /*63b0*/  BSYNC B0 ;  /* 0x0000000000007941 */ /* 0x000fea0003800000 */
.L_x_96:
[----:B------:R-:W-:Y:S01]  /*63c0*/  ISETP.NE.AND P1, PT, R66, RZ, PT ;  /* 0x000000ff4200720c */ /* 0x000fe20003f25270 */
[----:B------:R-:W-:Y:S01]  /*63d0*/  IMAD.MOV.U32 R30, RZ, RZ, RZ ;  /* 0x000000ffff1e7224 */ /* 0x000fe200078e00ff */
[----:B------:R-:W-:Y:S02]  /*63e0*/  CS2R R28, SRZ ;  /* 0x00000000001c7805 */ /* 0x000fe4000001ff00 */
[----:B------:R-:W-:Y:S02]  /*63f0*/  CS2R R38, SRZ ;  /* 0x0000000000267805 */ /* 0x000fe4000001ff00 */
[----:B------:R-:W-:Y:S07]  /*6400*/  CS2R R36, SRZ ;  /* 0x0000000000247805 */ /* 0x000fee000001ff00 */
[----:B-1----:R-:W-:Y:S01]  /*6410*/  @P1 IMAD R2, R0, 0x800, R44 ;  /* 0x0000080000021824 */ /* 0x002fe200078e022c */
[----:B------:R-:W-:Y:S05]  /*6420*/  @P1 WARPSYNC.ALL ;  /* 0x0000000000001948 */ /* 0x000fea0003800000 */
[----:B------:R-:W-:Y:S01]  /*6430*/  @P1 LEA R2, R2, UR44, 0x1 ;  /* 0x0000002c02021c11 */ /* 0x000fe2000f8e08ff */
[----:B------:R-:W-:Y:S04]  /*6440*/  UIADD3 UR4, UPT, UPT, UR46, 0x1, URZ ;  /* 0x000000012e047890 */ /* 0x000fe8000fffe0ff */
[----:B------:R1:W3:Y:S01]  /*6450*/  @P1 LDSM.16.M88.4 R28, [R2+0x200] ;  /* 0x00020000021c183b */ /* 0x0002e20000000200 */
[----:B------:R-:W-:Y:S01]  /*6460*/  UISETP.NE.AND UP0, UPT, UR4, 0x3, UPT ;  /* 0x000000030400788c */ /* 0x000fe2000bf05270 */
[----:B------:R-:W-:Y:S03]  /*6470*/  @P1 IMAD R0, R54, 0x2, R2 ;  /* 0x0000000236001824 */ /* 0x000fe600078e0202 */
[----:B------:R-:W-:Y:S02]  /*6480*/  USEL UR5, URZ, 0x1, UP0 ;  /* 0x00000001ff057887 */ /* 0x000fe40008000000 */
[----:B------:R1:W4:Y:S01]  /*6490*/  @P1 LDSM.16.M88.4 R36, [R0+0x200] ;  /* 0x000200000024183b */ /* 0x0003220000000200 */
[----:B------:R-:W-:Y:S03]  /*64a0*/  USEL UR4, UR4, URZ, UP0 ;  /* 0x000000ff04047287 */ /* 0x000fe60008000000 */
[----:B------:R-:W-:Y:S03]  /*64b0*/  LOP3.LUT R63, R63, UR5, RZ, 0x3c, !PT ;  /* 0x000000053f3f7c12 */ /* 0x000fe6000f8e3cff */
[----:B------:R-:W-:Y:S02]  /*64c0*/  IMAD.U32 R64, RZ, RZ, UR4 ;  /* 0x00000004ff407e24 */ /* 0x000fe4000f8e00ff */
.L_x_95:
[----:B------:R-:W-:Y:S05]  /*64d0*/  BSYNC B1 ;  /* 0x0000000000017941 */ /* 0x000fea0003800000 */
.L_x_94:
[----:B-1----:R-:W-:Y:S04]  /*64e0*/  SHF.R.U32.HI R0, RZ, 0x15, R25 ;  /* 0x00000015ff007819 */ /* 0x002fe80000011619 */
[----:B------:R-:W-:Y:S01]  /*64f0*/  LOP3.LUT P1, RZ, R0, 0x3, R46, 0x48, !PT ;  /* 0x0000000300ff7812 */ /* 0x000fe2000782482e */
[----:B------:R-:W-:Y:S01]  /*6500*/  @!UPT UIADD3 URZ, UPT, UPT, URZ, URZ, URZ ;  /* 0x000000fffffff290 */ /* 0x000fe2000fffe0ff */
[----:B--2---:R-:W-:Y:S11]  /*6510*/  @P0 BRA `(.L_x_99) ;  /* 0x0000000000080947 */ /* 0x004ff60003800000 */
[----:B------:R-:W1:Y:S02]  /*6520*/  SYNCS.PHASECHK.TRANS64.TRYWAIT P0, [R27+URZ+0xb0], R3 ;  /* 0x0000b0031b0075a7 */ /* 0x000e6400080011ff */
[----:B-1----:R-:W-:Y:S05]  /*6530*/  @!P0 BRA `(.L_x_100) ;  /* 0x0000001c007c8947 */ /* 0x002fea0003800000 */
.L_x_99:
[----:B------:R-:W-:Y:S05]  /*6540*/  @!P1 BRA `(.L_x_101) ;  /* 0x0000000000409947 */ /* 0x000fea0003800000 */
[----:B------:R-:W2:Y:S01]  /*6550*/  LDCU.64 UR8, c[0x4][0x70] ;  /* 0x01000e00ff0877ac */ /* 0x000ea20008000a00 */
[----:B-1----:R-:W-:Y:S01]  /*6560*/  MOV R3, 0x0 ;  /* 0x0000000000037802 */ /* 0x002fe20000000f00 */
[----:B------:R-:W-:Y:S02]  /*6570*/  HFMA2 R12, -RZ, RZ, 0, 5.9604644775390625e-08 ;  /* 0x00000001ff0c7431 */ /* 0x000fe400000001ff */
[----:B------:R-:W-:Y:S02]  /*6580*/  IMAD.MOV.U32 R8, RZ, RZ, 0x192 ;  /* 0x00000192ff087424 */ /* 0x000fe400078e00ff */
[----:B------:R-:W-:Y:S01]  /*6590*/  IMAD.MOV.U32 R13, RZ, RZ, RZ ;  /* 0x000000ffff0d7224 */ /* 0x000fe200078e00ff */
[----:B------:R-:W1:Y:S01]  /*65a0*/  LDCU.64 UR6, c[0x4][0x78] ;  /* 0x01000f00ff0677ac */ /* 0x000e620008000a00 */
[----:B------:R-:W3:Y:S01]  /*65b0*/  LDC.64 R2, c[0x4][R3] ;  /* 0x0100000003027b82 */ /* 0x000ee20000000a00 */
[----:B------:R-:W5:Y:S01]  /*65c0*/  LDCU.64 UR4, c[0x4][0x10] ;  /* 0x01000200ff0477ac */ /* 0x000f620008000a00 */
[----:B--2---:R-:W-:Y:S01]  /*65d0*/  MOV R5, UR9 ;  /* 0x0000000900057c02 */ /* 0x004fe20008000f00 */
[----:B------:R-:W-:Y:S01]  /*65e0*/  IMAD.U32 R4, RZ, RZ, UR8 ;  /* 0x00000008ff047e24 */ /* 0x000fe2000f8e00ff */
[----:B-1----:R-:W-:Y:S01]  /*65f0*/  MOV R7, UR7 ;  /* 0x0000000700077c02 */ /* 0x002fe20008000f00 */
[----:B------:R-:W-:Y:S01]  /*6600*/  IMAD.U32 R6, RZ, RZ, UR6 ;  /* 0x00000006ff067e24 */ /* 0x000fe2000f8e00ff */
[----:B-----5:R-:W-:Y:S01]  /*6610*/  MOV R11, UR5 ;  /* 0x00000005000b7c02 */ /* 0x020fe20008000f00 */
[----:B------:R-:W-:Y:S02]  /*6620*/  IMAD.U32 R10, RZ, RZ, UR4 ;  /* 0x00000004ff0a7e24 */ /* 0x000fe4000f8e00ff */
[----:B------:R-:W-:Y:S07]  /*6630*/  LEPC R20, `(.L_x_101) ;  /* 0x000000001014794e */ /* 0x000fee0000000000 */
[----:B---34-:R-:W-:Y:S05]  /*6640*/  CALL.ABS.NOINC R2 ;  /* 0x0000000002007343 */ /* 0x018fea0003c00000 */
.L_x_101:
[----:B------:R-:W-:Y:S05]  /*6650*/  WARPSYNC.ALL ;  /* 0x0000000000007948 */ /* 0x000fea0003800000 */
[----:B------:R-:W-:Y:S01]  /*6660*/  R2UR UR4, R25 ;  /* 0x00000000190472ca */ /* 0x000fe200000e0000 */
[----:B-1-3--:R-:W-:Y:S01]  /*6670*/  HADD2.F32 R3, -RZ, R28.H0_H0 ;  /* 0x2000001cff037230 */ /* 0x00afe20000004100 */
[----:B------:R-:W-:Y:S01]  /*6680*/  SHF.L.U32 R62, R54, 0x1, RZ ;  /* 0x00000001363e7819 */ /* 0x000fe200000006ff */
[----:B------:R-:W-:Y:S01]  /*6690*/  HADD2.F32 R20, -RZ, R30.H0_H0 ;  /* 0x2000001eff147230 */ /* 0x000fe20000004100 */
[----:B------:R-:W-:Y:S01]  /*66a0*/  ISETP.NE.AND P0, PT, R55, RZ, PT ;  /* 0x000000ff3700720c */ /* 0x000fe20003f05270 */
[----:B------:R-:W-:Y:S08]  /*66b0*/  BSSY.RECONVERGENT B0, `(.L_x_102) ;  /* 0x000004e000007945 */ /* 0x000ff00003800200 */
[----:B------:R-:W1:Y:S02]  /*66c0*/  LDTM.16dp256bit.x4 R4, tmem[UR4] ;  /* 0x00000004000479ee */ /* 0x000e640008120000 */
[C---:B-1----:R-:W-:Y:S01]  /*66d0*/  FMUL R0, R24.reuse, R4 ;  /* 0x0000000418007220 */ /* 0x042fe20000400000 */
[----:B------:R-:W-:Y:S02]  /*66e0*/  HADD2.F32 R4, -RZ, R28.H1_H1 ;  /* 0x3000001cff047230 */ /* 0x000fe40000004100 */
[----:B------:R-:W-:Y:S01]  /*66f0*/  FMUL R2, R24, R5 ;  /* 0x0000000518027220 */ /* 0x000fe20000400000 */
[--C-:B------:R-:W-:Y:S02]  /*6700*/  HADD2.F32 R5, -RZ, R29.reuse.H0_H0 ;  /* 0x2000001dff057230 */ /* 0x100fe40000004100 */
[----:B------:R-:W-:Y:S01]  /*6710*/  FFMA R0, R26, R3, R0 ;  /* 0x000000031a007223 */ /* 0x000fe20000000000 */
[----:B------:R-:W-:Y:S01]  /*6720*/  FMUL R3, R24, R6 ;  /* 0x0000000618037220 */ /* 0x000fe20000400000 */
[----:B------:R-:W-:Y:S02]  /*6730*/  HADD2.F32 R6, -RZ, R29.H1_H1 ;  /* 0x3000001dff067230 */ /* 0x000fe40000004100 */
[----:B------:R-:W-:Y:S01]  /*6740*/  FFMA R2, R26, R4, R2 ;  /* 0x000000041a027223 */ /* 0x000fe20000000002 */
[----:B------:R-:W-:Y:S01]  /*6750*/  FMUL R7, R24, R7 ;  /* 0x0000000718077220 */ /* 0x000fe20000400000 */
[----:B------:R-:W-:Y:S01]  /*6760*/  FFMA R3, R26, R5, R3 ;  /* 0x000000051a037223 */ /* 0x000fe20000000003 */
[C---:B------:R-:W-:Y:S01]  /*6770*/  FMUL R4, R24.reuse, R8 ;  /* 0x0000000818047220 */ /* 0x040fe20000400000 */
[----:B------:R-:W-:Y:S01]  /*6780*/  FMUL R5, R24, R9 ;  /* 0x0000000918057220 */ /* 0x000fe20000400000 */
[----:B------:R-:W-:Y:S01]  /*6790*/  F2FP.F16.F32.PACK_AB R32, R2, R0 ;  /* 0x000000000220723e */ /* 0x000fe200000000ff */
[C---:B------:R-:W-:Y:S01]  /*67a0*/  FFMA R7, R26.reuse, R6, R7 ;  /* 0x000000061a077223 */ /* 0x040fe20000000007 */
[----:B------:R-:W-:Y:S02]  /*67b0*/  HADD2.F32 R0, -RZ, R30.H1_H1 ;  /* 0x3000001eff007230 */ /* 0x000fe40000004100 */
[----:B------:R-:W-:Y:S01]  /*67c0*/  FFMA R4, R26, R20, R4 ;  /* 0x000000141a047223 */ /* 0x000fe20000000004 */
[--C-:B------:R-:W-:Y:S02]  /*67d0*/  HADD2.F32 R2, -RZ, R31.reuse.H0_H0 ;  /* 0x2000001fff027230 */ /* 0x100fe40000004100 */
[----:B------:R-:W-:Y:S01]  /*67e0*/  FMUL R6, R24, R10 ;  /* 0x0000000a18067220 */ /* 0x000fe20000400000 */
[----:B------:R-:W-:Y:S01]  /*67f0*/  F2FP.F16.F32.PACK_AB R33, R7, R3 ;  /* 0x000000030721723e */ /* 0x000fe200000000ff */
[----:B------:R-:W-:Y:S02]  /*6800*/  HADD2.F32 R3, -RZ, R31.H1_H1 ;  /* 0x3000001fff037230 */ /* 0x000fe40000004100 */
[----:B------:R-:W-:Y:S01]  /*6810*/  FFMA R5, R26, R0, R5 ;  /* 0x000000001a057223 */ /* 0x000fe20000000005 */
[C---:B------:R-:W-:Y:S01]  /*6820*/  FMUL R11, R24.reuse, R11 ;  /* 0x0000000b180b7220 */ /* 0x040fe20000400000 */
[--C-:B----4-:R-:W-:Y:S02]  /*6830*/  HADD2.F32 R7, -RZ, R36.reuse.H0_H0 ;  /* 0x20000024ff077230 */ /* 0x110fe40000004100 */
[C---:B------:R-:W-:Y:S01]  /*6840*/  FMUL R8, R24.reuse, R12 ;  /* 0x0000000c18087220 */ /* 0x040fe20000400000 */
[----:B------:R-:W-:Y:S02]  /*6850*/  HADD2.F32 R0, -RZ, R36.H1_H1 ;  /* 0x30000024ff007230 */ /* 0x000fe40000004100 */
[----:B------:R-:W-:Y:S01]  /*6860*/  FMUL R9, R24, R13 ;  /* 0x0000000d18097220 */ /* 0x000fe20000400000 */
[C---:B------:R-:W-:Y:S01]  /*6870*/  FFMA R6, R26.reuse, R2, R6 ;  /* 0x000000021a067223 */ /* 0x040fe20000000006 */
[C---:B------:R-:W-:Y:S01]  /*6880*/  FFMA R11, R26.reuse, R3, R11 ;  /* 0x000000031a0b7223 */ /* 0x040fe2000000000b */
[C---:B------:R-:W-:Y:S01]  /*6890*/  FFMA R8, R26.reuse, R7, R8 ;  /* 0x000000071a087223 */ /* 0x040fe20000000008 */
[----:B------:R-:W-:Y:S01]  /*68a0*/  FFMA R9, R26, R0, R9 ;  /* 0x000000001a097223 */ /* 0x000fe20000000009 */
[--C-:B------:R-:W-:Y:S02]  /*68b0*/  HADD2.F32 R2, -RZ, R37.reuse.H0_H0 ;  /* 0x20000025ff027230 */ /* 0x100fe40000004100 */
[C---:B------:R-:W-:Y:S01]  /*68c0*/  FMUL R10, R24.reuse, R14 ;  /* 0x0000000e180a7220 */ /* 0x040fe20000400000 */
[----:B------:R-:W-:Y:S02]  /*68d0*/  HADD2.F32 R0, -RZ, R37.H1_H1 ;  /* 0x30000025ff007230 */ /* 0x000fe40000004100 */
[----:B------:R-:W-:Y:S01]  /*68e0*/  FMUL R15, R24, R15 ;  /* 0x0000000f180f7220 */ /* 0x000fe20000400000 */
[----:B------:R-:W-:Y:S01]  /*68f0*/  F2FP.F16.F32.PACK_AB R34, R5, R4 ;  /* 0x000000040522723e */ /* 0x000fe200000000ff */
[----:B------:R-:W-:Y:S01]  /*6900*/  FFMA R10, R26, R2, R10 ;  /* 0x000000021a0a7223 */ /* 0x000fe2000000000a */
[----:B------:R-:W-:Y:S01]  /*6910*/  FMUL R12, R24, R16 ;  /* 0x00000010180c7220 */ /* 0x000fe20000400000 */
[----:B------:R-:W-:Y:S01]  /*6920*/  FFMA R15, R26, R0, R15 ;  /* 0x000000001a0f7223 */ /* 0x000fe2000000000f */
[--C-:B------:R-:W-:Y:S01]  /*6930*/  HADD2.F32 R0, -RZ, R38.reuse.H0_H0 ;  /* 0x20000026ff007230 */ /* 0x100fe20000004100 */
[----:B------:R-:W-:Y:S01]  /*6940*/  MOV R5, UR46 ;  /* 0x0000002e00057c02 */ /* 0x000fe20008000f00 */
[----:B------:R-:W-:Y:S02]  /*6950*/  HADD2.F32 R2, -RZ, R38.H1_H1 ;  /* 0x30000026ff027230 */ /* 0x000fe40000004100 */
[C---:B------:R-:W-:Y:S01]  /*6960*/  FMUL R13, R24.reuse, R17 ;  /* 0x00000011180d7220 */ /* 0x040fe20000400000 */
[--C-:B------:R-:W-:Y:S02]  /*6970*/  HADD2.F32 R3, -RZ, R39.reuse.H0_H0 ;  /* 0x20000027ff037230 */ /* 0x100fe40000004100 */
[C---:B------:R-:W-:Y:S01]  /*6980*/  FMUL R14, R24.reuse, R18 ;  /* 0x00000012180e7220 */ /* 0x040fe20000400000 */
[----:B------:R-:W-:Y:S02]  /*6990*/  HADD2.F32 R4, -RZ, R39.H1_H1 ;  /* 0x30000027ff047230 */ /* 0x000fe40000004100 */
[----:B------:R-:W-:Y:S01]  /*69a0*/  FMUL R19, R24, R19 ;  /* 0x0000001318137220 */ /* 0x000fe20000400000 */
[C---:B------:R-:W-:Y:S01]  /*69b0*/  FFMA R12, R26.reuse, R0, R12 ;  /* 0x000000001a0c7223 */ /* 0x040fe2000000000c */
[----:B------:R-:W-:Y:S01]  /*69c0*/  LEA R5, R5, R44, 0xb ;  /* 0x0000002c05057211 */ /* 0x000fe200078e58ff */
[C---:B------:R-:W-:Y:S01]  /*69d0*/  FFMA R13, R26.reuse, R2, R13 ;  /* 0x000000021a0d7223 */ /* 0x040fe2000000000d */
[C---:B------:R-:W-:Y:S01]  /*69e0*/  FFMA R14, R26.reuse, R3, R14 ;  /* 0x000000031a0e7223 */ /* 0x040fe2000000000e */
[----:B------:R-:W-:Y:S01]  /*69f0*/  FFMA R19, R26, R4, R19 ;  /* 0x000000041a137223 */ /* 0x000fe20000000013 */
[----:B------:R-:W-:Y:S02]  /*6a00*/  F2FP.F16.F32.PACK_AB R35, R11, R6 ;  /* 0x000000060b23723e */ /* 0x000fe400000000ff */
[----:B------:R-:W-:Y:S02]  /*6a10*/  LEA R5, R5, UR44, 0x1 ;  /* 0x0000002c05057c11 */ /* 0x000fe4000f8e08ff */
[----:B------:R-:W-:Y:S02]  /*6a20*/  F2FP.F16.F32.PACK_AB R8, R9, R8 ;  /* 0x000000080908723e */ /* 0x000fe400000000ff */
[----:B------:R-:W-:Y:S01]  /*6a30*/  F2FP.F16.F32.PACK_AB R9, R15, R10 ;  /* 0x0000000a0f09723e */ /* 0x000fe200000000ff */
[----:B------:R1:W-:Y:S01]  /*6a40*/  STSM.16.M88.4 [R5+0x200], R32 ;  /* 0x0002002005007844 */ /* 0x0003e20000000200 */
[----:B------:R-:W-:Y:S02]  /*6a50*/  F2FP.F16.F32.PACK_AB R10, R13, R12 ;  /* 0x0000000c0d0a723e */ /* 0x000fe400000000ff */
[----:B------:R-:W-:Y:S02]  /*6a60*/  F2FP.F16.F32.PACK_AB R11, R19, R14 ;  /* 0x0000000e130b723e */ /* 0x000fe400000000ff */
[----:B------:R-:W-:Y:S05]  /*6a70*/  IADD3 R0, PT, PT, R62, 0x200, R5 ;  /* 0x000002003e007810 */ /* 0x000fea0007ffe005 */
[----:B------:R1:W-:Y:S01]  /*6a80*/  STSM.16.M88.4 [R0], R8 ;  /* 0x0000000800007844 */ /* 0x0003e20000000200 */
[----:B------:R-:W-:Y:S01]  /*6a90*/  @!PT LDS RZ, [RZ] ;  /* 0x00000000fffff984 */ /* 0x000fe20000000800 */
[----:B------:R-:W-:Y:S01]  /*6aa0*/  @!PT LDS RZ, [RZ] ;  /* 0x00000000fffff984 */ /* 0x000fe20000000800 */
[----:B------:R-:W-:Y:S01]  /*6ab0*/  @!PT LDS RZ, [RZ] ;  /* 0x00000000fffff984 */ /* 0x000fe20000000800 */
[----:B------:R-:W-:Y:S01]  /*6ac0*/  @!PT LDS RZ, [RZ] ;  /* 0x00000000fffff984 */ /* 0x000fe20000000800 */
[----:B------:R2:W-:Y:S07]  /*6ad0*/  MEMBAR.ALL.CTA ;  /* 0x0000000000007992 */ /* 0x0005ee0000008000 */
[----:B--2---:R-:W2:Y:S02]  /*6ae0*/  FENCE.VIEW.ASYNC.S ;  /* 0x00000000000073c6 */ /* 0x004ea40000000000 */
[----:B--2---:R-:W-:Y:S06]  /*6af0*/  BAR.SYNC.DEFER_BLOCKING 0x1, 0x80 ;  /* 0x0042000000007b1d */ /* 0x004fec0000010000 */
[----:B------:R-:W-:Y:S05]  /*6b00*/  @P0 BRA `(.L_x_103) ;  /* 0x0000000000200947 */ /* 0x000fea0003800000 */
[----:B------:R-:W2:Y:S01]  /*6b10*/  LDCU.64 UR6, c[0x0][0x348] ;  /* 0x00006900ff0677ac */ /* 0x000ea20008000a00 */
[----:B------:R-:W-:Y:S01]  /*6b20*/  ULEA UR5, UR46, UR44, 0xc ;  /* 0x0000002c2e057291 */ /* 0x000fe2000f8e60ff */
[----:B------:R-:W-:Y:S03]  /*6b30*/  UMOV UR51, UR36 ;  /* 0x0000002400337c82 */ /* 0x000fe60008000000 */
[----:B------:R-:W-:Y:S02]  /*6b40*/  UIADD3 UR48, UPT, UPT, UR5, 0x200, URZ ;  /* 0x0000020005307890 */ /* 0x000fe4000fffe0ff */
[----:B--2---:R-:W-:Y:S04]  /*6b50*/  UIADD3 UR4, UP0, UPT, UR6, 0x680, URZ ;  /* 0x0000068006047890 */ /* 0x004fe8000ff1e0ff */
[----:B------:R-:W-:Y:S09]  /*6b60*/  UIADD3.X UR5, UPT, UPT, URZ, UR7, URZ, UP0, !UPT ;  /* 0x00000007ff057290 */ /* 0x000ff200087fe4ff */
[----:B------:R2:W-:Y:S02]  /*6b70*/  UTMASTG.3D [UR48], [UR4] ;  /* 0x00000030040073b5 */ /* 0x0005e40008010000 */
[----:B--2---:R0:W-:Y:S02]  /*6b80*/  UTMACMDFLUSH ;  /* 0x00000000000079b7 */ /* 0x0041e40000000000 */
.L_x_103:
[----:B------:R-:W-:Y:S05]  /*6b90*/  BSYNC.RECONVERGENT B0 ;  /* 0x0000000000007941 */ /* 0x000fea0003800200 */
.L_x_102:
[----:B------:R-:W-:Y:S01]  /*6ba0*/  UIADD3 UR47, UPT, UPT, UR46, 0x1, URZ ;  /* 0x000000012e2f7890 */ /* 0x000fe2000fffe0ff */
[----:B------:R-:W-:Y:S03]  /*6bb0*/  BSSY.RECONVERGENT B0, `(.L_x_104) ;  /* 0x0000005000007945 */ /* 0x000fe60003800200 */
[----:B------:R-:W-:Y:S04]  /*6bc0*/  UISETP.NE.AND UP0, UPT, UR47, 0x3, UPT ;  /* 0x000000032f00788c */ /* 0x000fe8000bf05270 */
[----:B------:R-:W-:Y:S01]  /*6bd0*/  USEL UR45, UR47, URZ, UP0 ;  /* 0x000000ff2f2d7287 */ /* 0x000fe20008000000 */
[----:B------:R-:W-:Y:S11]  /*6be0*/  @P0 BRA `(.L_x_105) ;  /* 0x0000000000040947 */ /* 0x000ff60003800000 */
[----:B------:R-:W-:Y:S04]  /*6bf0*/  DEPBAR.LE SB0, 0x1 ;  /* 0x000080400000791a */ /* 0x000fe80000000000 */
.L_x_105:
[----:B------:R-:W-:Y:S05]  /*6c00*/  BSYNC.RECONVERGENT B0 ;  /* 0x0000000000007941 */ /* 0x000fea0003800200 */
.L_x_104:
[----:B------:R-:W-:Y:S01]  /*6c10*/  BAR.SYNC.DEFER_BLOCKING 0x1, 0x80 ;  /* 0x0042000000007b1d */ /* 0x000fe20000010000 */
[----:B------:R-:W-:Y:S01]  /*6c20*/  ISETP.NE.AND P1, PT, R61, RZ, PT ;  /* 0x000000ff3d00720c */ /* 0x000fe20003f25270 */
[----:B------:R-:W-:Y:S01]  /*6c30*/  UISETP.NE.AND UP0, UPT, UR53, URZ, UPT ;  /* 0x000000ff3500728c */ /* 0x000fe2000bf05270 */
[----:B------:R-:W-:Y:S11]  /*6c40*/  LEA R2, R64, UR44, 0x3 ;  /* 0x0000002c40027c11 */ /* 0x000ff6000f8e18ff */
[----:B------:R-:W-:Y:S01]  /*6c50*/  @P1 SHF.L.U32 R3, R63, 0x1f, RZ ;  /* 0x0000001f3f031819 */ /* 0x000fe200000006ff */
[----:B------:R-:W-:Y:S06]  /*6c60*/  BRA.U !UP0, `(.L_x_106) ;  /* 0x0000000108247547 */ /* 0x000fec000b800000 */
[----:B------:R-:W-:Y:S01]  /*6c70*/  IMAD.U32 R4, RZ, RZ, UR52 ;  /* 0x00000034ff047e24 */ /* 0x000fe2000f8e00ff */
[----:B-1----:R-:W-:Y:S01]  /*6c80*/  MOV R0, UR54 ;  /* 0x0000003600007c02 */ /* 0x002fe20008000f00 */
[----:B------:R-:W-:Y:S03]  /*6c90*/  UIADD3 UR4, UPT, UPT, UR52, 0x1, URZ ;  /* 0x0000000134047890 */ /* 0x000fe6000fffe0ff */
[----:B------:R-:W-:Y:S01]  /*6ca0*/  @P1 LEA R4, R4, UR44, 0x3 ;  /* 0x0000002c04041c11 */ /* 0x000fe2000f8e18ff */
[----:B------:R-:W-:Y:S04]  /*6cb0*/  UISETP.NE.AND UP0, UPT, UR4, 0x3, UPT ;  /* 0x000000030400788c */ /* 0x000fe8000bf05270 */
[----:B------:R-:W-:Y:S01]  /*6cc0*/  @P1 VIADD R4, R4, 0x68 ;  /* 0x0000006804041836 */ /* 0x000fe20000000000 */
[----:B------:R-:W-:Y:S04]  /*6cd0*/  USEL UR52, UR4, URZ, UP0 ;  /* 0x000000ff04347287 */ /* 0x000fe80008000000 */
[----:B------:R-:W-:Y:S04]  /*6ce0*/  @P1 PRMT R0, R0, 0x654, R4 ;  /* 0x0000065400001816 */ /* 0x000fe80000000004 */
[----:B------:R2:W-:Y:S04]  /*6cf0*/  @P1 SYNCS.ARRIVE.TRANS64.RED.A1T0 RZ, [R0+URZ], RZ ;  /* 0x000000ff00ff19a7 */ /* 0x0005e800081004ff */
.L_x_106:
[----:B------:R-:W3:Y:S01]  /*6d00*/  @P1 SYNCS.PHASECHK.TRANS64.TRYWAIT P0, [R2+URZ+0x50], R3 ;  /* 0x00005003020015a7 */ /* 0x000ee200080011ff */
[----:B------:R-:W-:Y:S01]  /*6d10*/  BSSY B1, `(.L_x_107) ;  /* 0x0000013000017945 */ /* 0x000fe20003800000 */
[----:B---3--:R-:W-:Y:S03]  /*6d20*/  @P1 SEL R65, RZ, 0x1, !P0 ;  /* 0x00000001ff411807 */ /* 0x008fe60004000000 */
[----:B------:R-:W-:Y:S05]  /*6d30*/  @!P1 BRA `(.L_x_108) ;  /* 0x0000000000409947 */ /* 0x000fea0003800000 */
[----:B------:R-:W-:Y:S01]  /*6d40*/  ISETP.NE.AND P1, PT, R66, RZ, PT ;  /* 0x000000ff4200720c */ /* 0x000fe20003f25270 */
[----:B------:R-:W-:Y:S01]  /*6d50*/  BSSY B0, `(.L_x_109) ;  /* 0x0000009000007945 */ /* 0x000fe20003800000 */
[----:B------:R-:W-:Y:S11]  /*6d60*/  ISETP.NE.AND P0, PT, R65, RZ, PT ;  /* 0x000000ff4100720c */ /* 0x000ff60003f05270 */
[----:B------:R-:W-:Y:S05]  /*6d70*/  @P1 IMAD R3, R64, 0x800, R44 ;  /* 0x0000080040031824 */ /* 0x000fea00078e022c */
[----:B------:R-:W-:Y:S05]  /*6d80*/  @P1 LEA R3, R3, UR44, 0x1 ;  /* 0x0000002c03031c11 */ /* 0x000fea000f8e08ff */
[----:B-12---:R-:W-:Y:S01]  /*6d90*/  @P1 IMAD.IADD R0, R62, 0x1, R3 ;  /* 0x000000013e001824 */ /* 0x006fe200078e0203 */
[----:B------:R-:W-:Y:S06]  /*6da0*/  @P0 BRA `(.L_x_110) ;  /* 0x00000000000c0947 */ /* 0x000fec0003800000 */
[----:B------:R-:W-:Y:S04]  /*6db0*/  SHF.L.U32 R63, R63, 0x1f, RZ ;  /* 0x0000001f3f3f7819 */ /* 0x000fe800000006ff */
[----:B------:R-:W1:Y:S02]  /*6dc0*/  SYNCS.PHASECHK.TRANS64.TRYWAIT P0, [R2+URZ+0x50], R63 ;  /* 0x0000503f020075a7 */ /* 0x000e6400080011ff */
[----:B-1----:R-:W-:Y:S05]  /*6dd0*/  @!P0 BRA `(.L_x_111) ;  /* 0x0000001400688947 */ /* 0x002fea0003800000 */
.L_x_110:
[----:B------:R-:W-:Y:S05]  /*6de0*/  BSYNC B0 ;  /* 0x0000000000007941 */ /* 0x000fea0003800000 */
.L_x_109:
[----:B------:R-:W-:Y:S11]  /*6df0*/  ISETP.NE.AND P0, PT, R66, RZ, PT ;  /* 0x000000ff4200720c */ /* 0x000ff60003f05270 */
[----:B------:R-:W-:Y:S02]  /*6e00*/  @!UPT UIADD3 URZ, UPT, UPT, URZ, URZ, URZ ;  /* 0x000000fffffff290 */ /* 0x000fe4000fffe0ff */
[----:B------:R-:W-:Y:S05]  /*6e10*/  @P0 WARPSYNC.ALL ;  /* 0x0000000000000948 */ /* 0x000fea0003800000 */
[----:B------:R3:W4:Y:S04]  /*6e20*/  @P0 LDSM.16.M88.4 R28, [R3+0x200] ;  /* 0x00020000031c083b */ /* 0x0007280000000200 */
[----:B------:R3:W2:Y:S02]  /*6e30*/  @P0 LDSM.16.M88.4 R36, [R0+0x200] ;  /* 0x000200000024083b */ /* 0x0006a40000000200 */
.L_x_108:
[----:B------:R-:W-:Y:S05]  /*6e40*/  BSYNC B1 ;  /* 0x0000000000017941 */ /* 0x000fea0003800000 */
.L_x_107:
[----:B-123--:R-:W-:Y:S05]  /*6e50*/  VIADD R0, R25, 0x20 ;  /* 0x0000002019007836 */ /* 0x00efea0000000000 */
[----:B------:R-:W-:Y:S04]  /*6e60*/  SHF.R.U32.HI R0, RZ, 0x15, R0 ;  /* 0x00000015ff007819 */ /* 0x000fe80000011600 */
[----:B------:R-:W-:Y:S11]  /*6e70*/  LOP3.LUT P0, RZ, R0, 0x3, R46, 0x48, !PT ;  /* 0x0000000300ff7812 */ /* 0x000ff6000780482e */
[----:B------:R-:W-:Y:S02]  /*6e80*/  @!UPT UIADD3 URZ, UPT, UPT, URZ, URZ, URZ ;  /* 0x000000fffffff290 */ /* 0x000fe4000fffe0ff */
[----:B------:R-:W-:Y:S05]  /*6e90*/  @!P0 BRA `(.L_x_112) ;  /* 0x0000000000408947 */ /* 0x000fea0003800000 */
[----:B------:R-:W1:Y:S01]  /*6ea0*/  LDCU.64 UR8, c[0x4][0x70] ;  /* 0x01000e00ff0877ac */ /* 0x000e620008000a00 */
[----:B------:R-:W-:Y:S01]  /*6eb0*/  MOV R3, 0x0 ;  /* 0x0000000000037802 */ /* 0x000fe20000000f00 */
[----:B------:R-:W-:Y:S02]  /*6ec0*/  HFMA2 R12, -RZ, RZ, 0, 5.9604644775390625e-08 ;  /* 0x00000001ff0c7431 */ /* 0x000fe400000001ff */
[----:B------:R-:W-:Y:S02]  /*6ed0*/  IMAD.MOV.U32 R8, RZ, RZ, 0x192 ;  /* 0x00000192ff087424 */ /* 0x000fe400078e00ff */
[----:B------:R-:W-:Y:S01]  /*6ee0*/  IMAD.MOV.U32 R13, RZ, RZ, RZ ;  /* 0x000000ffff0d7224 */ /* 0x000fe200078e00ff */
[----:B------:R-:W2:Y:S01]  /*6ef0*/  LDCU.64 UR6, c[0x4][0x78] ;  /* 0x01000f00ff0677ac */ /* 0x000ea20008000a00 */
[----:B------:R-:W3:Y:S01]  /*6f00*/  LDC.64 R2, c[0x4][R3] ;  /* 0x0100000003027b82 */ /* 0x000ee20000000a00 */
[----:B------:R-:W5:Y:S01]  /*6f10*/  LDCU.64 UR4, c[0x4][0x10] ;  /* 0x01000200ff0477ac */ /* 0x000f620008000a00 */
[----:B-1----:R-:W-:Y:S01]  /*6f20*/  MOV R5, UR9 ;  /* 0x0000000900057c02 */ /* 0x002fe20008000f00 */
[----:B------:R-:W-:Y:S01]  /*6f30*/  IMAD.U32 R4, RZ, RZ, UR8 ;  /* 0x00000008ff047e24 */ /* 0x000fe2000f8e00ff */
[----:B--2---:R-:W-:Y:S01]  /*6f40*/  MOV R7, UR7 ;  /* 0x0000000700077c02 */ /* 0x004fe20008000f00 */
[----:B------:R-:W-:Y:S01]  /*6f50*/  IMAD.U32 R6, RZ, RZ, UR6 ;  /* 0x00000006ff067e24 */ /* 0x000fe2000f8e00ff */
[----:B-----5:R-:W-:Y:S01]  /*6f60*/  MOV R11, UR5 ;  /* 0x00000005000b7c02 */ /* 0x020fe20008000f00 */
[----:B------:R-:W-:Y:S02]  /*6f70*/  IMAD.U32 R10, RZ, RZ, UR4 ;  /* 0x00000004ff0a7e24 */ /* 0x000fe4000f8e00ff */
[----:B------:R-:W-:Y:S07]  /*6f80*/  LEPC R20, `(.L_x_112) ;  /* 0x000000001014794e */ /* 0x000fee0000000000 */
[----:B---34-:R-:W-:Y:S05]  /*6f90*/  CALL.ABS.NOINC R2 ;  /* 0x0000000002007343 */ /* 0x018fea0003c00000 */
.L_x_112:
[----:B------:R-:W-:Y:S01]  /*6fa0*/  ISETP.NE.AND P0, PT, R55, RZ, PT ;  /* 0x000000ff3700720c */ /* 0x000fe20003f05270 */
[----:B------:R-:W-:Y:S05]  /*6fb0*/  WARPSYNC.ALL ;  /* 0x0000000000007948 */ /* 0x000fea0003800000 */
[----:B------:R-:W-:Y:S01]  /*6fc0*/  R2UR UR4, R25 ;  /* 0x00000000190472ca */ /* 0x000fe200000e0000 */
[--C-:B----4-:R-:W-:Y:S01]  /*6fd0*/  HADD2.F32 R20, -RZ, R28.reuse.H0_H0 ;  /* 0x2000001cff147230 */ /* 0x110fe20000004100 */
[----:B------:R-:W-:Y:S01]  /*6fe0*/  BSSY.RECONVERGENT B0, `(.L_x_113) ;  /* 0x0000056000007945 */ /* 0x000fe20003800200 */
[----:B------:R-:W-:Y:S02]  /*6ff0*/  HADD2.F32 R21, -RZ, R28.H1_H1 ;  /* 0x3000001cff157230 */ /* 0x000fe40000004100 */
[--C-:B------:R-:W-:Y:S02]  /*7000*/  HADD2.F32 R25, -RZ, R29.reuse.H0_H0 ;  /* 0x2000001dff197230 */ /* 0x100fe40000004100 */
[----:B------:R-:W-:Y:S02]  /*7010*/  HADD2.F32 R28, -RZ, R30.H0_H0 ;  /* 0x2000001eff1c7230 */ /* 0x000fe40000004100 */
[--C-:B------:R-:W-:Y:S02]  /*7020*/  HADD2.F32 R32, -RZ, R36.reuse.H0_H0 ;  /* 0x20000024ff207230 */ /* 0x100fe40000004100 */
[----:B------:R-:W-:Y:S02]  /*7030*/  HADD2.F32 R33, -RZ, R36.H1_H1 ;  /* 0x30000024ff217230 */ /* 0x000fe40000004100 */
[----:B------:R-:W1:Y:S01]  /*7040*/  LDTM.16dp256bit.x4 R4, tmem[UR4+0x20] ;  /* 0x00002004000479ee */ /* 0x000e620008120000 */
[----:B------:R-:W-:Y:S01]  /*7050*/  NOP ;  /* 0x0000000000007918 */ /* 0x000fe20000000000 */
[----:B------:R-:W-:Y:S01]  /*7060*/  R2UR UR4, R27 ;  /* 0x000000001b0472ca */ /* 0x000fe200000e0000 */
[----:B------:R-:W-:Y:S02]  /*7070*/  HADD2.F32 R27, -RZ, R29.H1_H1 ;  /* 0x3000001dff1b7230 */ /* 0x000fe40000004100 */
[----:B------:R-:W-:Y:S02]  /*7080*/  HADD2.F32 R29, -RZ, R30.H1_H1 ;  /* 0x3000001eff1d7230 */ /* 0x000fe40000004100 */
[--C-:B------:R-:W-:Y:S02]  /*7090*/  HADD2.F32 R30, -RZ, R31.reuse.H0_H0 ;  /* 0x2000001fff1e7230 */ /* 0x100fe40000004100 */
[----:B------:R-:W-:Y:S02]  /*70a0*/  HADD2.F32 R31, -RZ, R31.H1_H1 ;  /* 0x3000001fff1f7230 */ /* 0x000fe40000004100 */
[--C-:B------:R-:W-:Y:S02]  /*70b0*/  HADD2.F32 R34, -RZ, R37.reuse.H0_H0 ;  /* 0x20000025ff227230 */ /* 0x100fe40000004100 */
[----:B------:R-:W-:Y:S02]  /*70c0*/  HADD2.F32 R35, -RZ, R37.H1_H1 ;  /* 0x30000025ff237230 */ /* 0x000fe40000004100 */
[----:B------:R-:W-:Y:S01]  /*70d0*/  UIADD3 UR4, UPT, UPT, UR4, 0xd0, URZ ;  /* 0x000000d004047890 */ /* 0x000fe2000fffe0ff */
[--C-:B------:R-:W-:Y:S02]  /*70e0*/  HADD2.F32 R36, -RZ, R38.reuse.H0_H0 ;  /* 0x20000026ff247230 */ /* 0x100fe40000004100 */
[----:B------:R-:W-:Y:S01]  /*70f0*/  HADD2.F32 R37, -RZ, R38.H1_H1 ;  /* 0x30000026ff257230 */ /* 0x000fe20000004100 */
[----:B------:R-:W-:Y:S01]  /*7100*/  UPRMT UR4, UR54, 0x654, UR4 ;  /* 0x0000065436047896 */ /* 0x000fe20008000004 */
[--C-:B------:R-:W-:Y:S02]  /*7110*/  HADD2.F32 R38, -RZ, R39.reuse.H0_H0 ;  /* 0x20000027ff267230 */ /* 0x100fe40000004100 */
[----:B------:R-:W-:Y:S02]  /*7120*/  HADD2.F32 R39, -RZ, R39.H1_H1 ;  /* 0x30000027ff277230 */ /* 0x000fe40000004100 */
[C---:B-1----:R-:W-:Y:S01]  /*7130*/  FMUL R4, R24.reuse, R4 ;  /* 0x0000000418047220 */ /* 0x042fe20000400000 */
[C---:B------:R-:W-:Y:S01]  /*7140*/  FMUL R5, R24.reuse, R5 ;  /* 0x0000000518057220 */ /* 0x040fe20000400000 */
[C---:B------:R-:W-:Y:S01]  /*7150*/  FMUL R6, R24.reuse, R6 ;  /* 0x0000000618067220 */ /* 0x040fe20000400000 */
[----:B------:R-:W-:Y:S01]  /*7160*/  FMUL R7, R24, R7 ;  /* 0x0000000718077220 */ /* 0x000fe20000400000 */
[----:B------:R-:W-:Y:S01]  /*7170*/  SYNCS.ARRIVE.TRANS64.RED.A1T0 RZ, [UR4], RZ ;  /* 0x000000ffffff79a7 */ /* 0x000fe20008100404 */
[C---:B------:R-:W-:Y:S01]  /*7180*/  FFMA R4, R26.reuse, R20, R4 ;  /* 0x000000141a047223 */ /* 0x040fe20000000004 */
[C---:B------:R-:W-:Y:S01]  /*7190*/  FFMA R5, R26.reuse, R21, R5 ;  /* 0x000000151a057223 */ /* 0x040fe20000000005 */
[C---:B------:R-:W-:Y:S01]  /*71a0*/  FFMA R6, R26.reuse, R25, R6 ;  /* 0x000000191a067223 */ /* 0x040fe20000000006 */
[----:B------:R-:W-:Y:S01]  /*71b0*/  FFMA R7, R26, R27, R7 ;  /* 0x0000001b1a077223 */ /* 0x000fe20000000007 */
[C---:B------:R-:W-:Y:S01]  /*71c0*/  FMUL R8, R24.reuse, R8 ;  /* 0x0000000818087220 */ /* 0x040fe20000400000 */
[C---:B------:R-:W-:Y:S01]  /*71d0*/  FMUL R9, R24.reuse, R9 ;  /* 0x0000000918097220 */ /* 0x040fe20000400000 */
[----:B------:R-:W-:Y:S01]  /*71e0*/  F2FP.F16.F32.PACK_AB R4, R5, R4 ;  /* 0x000000040504723e */ /* 0x000fe200000000ff */
[----:B------:R-:W-:Y:S01]  /*71f0*/  FMUL R10, R24, R10 ;  /* 0x0000000a180a7220 */ /* 0x000fe20000400000 */
[----:B------:R-:W-:Y:S01]  /*7200*/  F2FP.F16.F32.PACK_AB R5, R7, R6 ;  /* 0x000000060705723e */ /* 0x000fe200000000ff */
[C---:B------:R-:W-:Y:S01]  /*7210*/  FFMA R8, R26.reuse, R28, R8 ;  /* 0x0000001c1a087223 */ /* 0x040fe20000000008 */
[----:B------:R-:W-:Y:S01]  /*7220*/  FFMA R9, R26, R29, R9 ;  /* 0x0000001d1a097223 */ /* 0x000fe20000000009 */
[C---:B------:R-:W-:Y:S01]  /*7230*/  FMUL R11, R24.reuse, R11 ;  /* 0x0000000b180b7220 */ /* 0x040fe20000400000 */
[C---:B------:R-:W-:Y:S01]  /*7240*/  FMUL R0, R24.reuse, R12 ;  /* 0x0000000c18007220 */ /* 0x040fe20000400000 */
[----:B------:R-:W-:Y:S01]  /*7250*/  FMUL R2, R24, R13 ;  /* 0x0000000d18027220 */ /* 0x000fe20000400000 */
[----:B------:R-:W-:Y:S01]  /*7260*/  FFMA R10, R26, R30, R10 ;  /* 0x0000001e1a0a7223 */ /* 0x000fe2000000000a */
[----:B------:R-:W-:Y:S01]  /*7270*/  FMUL R3, R24, R14 ;  /* 0x0000000e18037220 */ /* 0x000fe20000400000 */
[----:B------:R-:W-:Y:S01]  /*7280*/  F2FP.F16.F32.PACK_AB R6, R9, R8 ;  /* 0x000000080906723e */ /* 0x000fe200000000ff */
[----:B------:R-:W-:Y:S01]  /*7290*/  FFMA R11, R26, R31, R11 ;  /* 0x0000001f1a0b7223 */ /* 0x000fe2000000000b */
[C---:B------:R-:W-:Y:S01]  /*72a0*/  FMUL R15, R24.reuse, R15 ;  /* 0x0000000f180f7220 */ /* 0x040fe20000400000 */
[----:B------:R-:W-:Y:S01]  /*72b0*/  FMUL R12, R24, R16 ;  /* 0x00000010180c7220 */ /* 0x000fe20000400000 */
[----:B------:R-:W-:Y:S01]  /*72c0*/  FFMA R0, R26, R32, R0 ;  /* 0x000000201a007223 */ /* 0x000fe20000000000 */
[----:B------:R-:W-:Y:S01]  /*72d0*/  MOV R8, UR45 ;  /* 0x0000002d00087c02 */ /* 0x000fe20008000f00 */
[----:B------:R-:W-:Y:S01]  /*72e0*/  FMUL R13, R24, R17 ;  /* 0x00000011180d7220 */ /* 0x000fe20000400000 */
[----:B------:R-:W-:Y:S01]  /*72f0*/  FFMA R2, R26, R33, R2 ;  /* 0x000000211a027223 */ /* 0x000fe20000000002 */
[----:B------:R-:W-:Y:S01]  /*7300*/  FMUL R14, R24, R18 ;  /* 0x00000012180e7220 */ /* 0x000fe20000400000 */
[C---:B------:R-:W-:Y:S01]  /*7310*/  FFMA R3, R26.reuse, R34, R3 ;  /* 0x000000221a037223 */ /* 0x040fe20000000003 */
[----:B------:R-:W-:Y:S01]  /*7320*/  FFMA R15, R26, R35, R15 ;  /* 0x000000231a0f7223 */ /* 0x000fe2000000000f */
[----:B------:R-:W-:Y:S01]  /*7330*/  FMUL R19, R24, R19 ;  /* 0x0000001318137220 */ /* 0x000fe20000400000 */
[----:B------:R-:W-:Y:S01]  /*7340*/  FFMA R12, R26, R36, R12 ;  /* 0x000000241a0c7223 */ /* 0x000fe2000000000c */
        /* <DEDUP_REMOVED lines=22> */
[----:B------:R-:W-:Y:S02]  /*74b0*/  ULEA UR5, UR45, UR44, 0xc ;  /* 0x0000002c2d057291 */ /* 0x000fe4000f8e60ff */
[----:B------:R-:W-:Y:S02]  /*74c0*/  UIADD3 UR9, UPT, UPT, UR49, 0x20, URZ ;  /* 0x0000002031097890 */ /* 0x000fe4000fffe0ff */
[----:B------:R-:W-:Y:S01]  /*74d0*/  UIADD3 UR8, UPT, UPT, UR5, 0x200, URZ ;  /* 0x0000020005087890 */ /* 0x000fe2000fffe0ff */
[----:B------:R-:W-:Y:S01]  /*74e0*/  UMOV UR10, UR50 ;  /* 0x00000032000a7c82 */ /* 0x000fe20008000000 */
[----:B------:R-:W-:Y:S01]  /*74f0*/  UMOV UR11, UR36 ;  /* 0x00000024000b7c82 */ /* 0x000fe20008000000 */
[----:B--2---:R-:W-:Y:S04]  /*7500*/  UIADD3 UR4, UP0, UPT, UR6, 0x680, URZ ;  /* 0x0000068006047890 */ /* 0x004fe8000ff1e0ff */
[----:B------:R-:W-:Y:S09]  /*7510*/  UIADD3.X UR5, UPT, UPT, URZ, UR7, URZ, UP0, !UPT ;  /* 0x00000007ff057290 */ /* 0x000ff200087fe4ff */
[----:B------:R2:W-:Y:S02]  /*7520*/  UTMASTG.3D [UR8], [UR4] ;  /* 0x00000008040073b5 */ /* 0x0005e40008010000 */
[----:B--2---:R0:W-:Y:S02]  /*7530*/  UTMACMDFLUSH ;  /* 0x00000000000079b7 */ /* 0x0041e40000000000 */
.L_x_114:
[----:B------:R-:W-:Y:S05]  /*7540*/  BSYNC.RECONVERGENT B0 ;  /* 0x0000000000007941 */ /* 0x000fea0003800200 */
.L_x_113:
[----:B------:R-:W-:Y:S01]  /*7550*/  UIADD3 UR4, UPT, UPT, UR45, 0x1, URZ ;  /* 0x000000012d047890 */ /* 0x000fe2000fffe0ff */
[----:B------:R-:W-:Y:S03]  /*7560*/  BSSY.RECONVERGENT B0, `(.L_x_115) ;  /* 0x0000008000007945 */ /* 0x000fe60003800200 */
[----:B------:R-:W-:Y:S04]  /*7570*/  UISETP.NE.AND UP0, UPT, UR4, 0x3, UPT ;  /* 0x000000030400788c */ /* 0x000fe8000bf05270 */
[----:B------:R-:W-:Y:S02]  /*7580*/  UISETP.EQ.XOR UP1, UPT, UR47, 0x3, !UP0 ;  /* 0x000000032f00788c */ /* 0x000fe4000c722a70 */
[----:B------:R-:W-:Y:S02]  /*7590*/  USEL UR46, UR4, URZ, UP0 ;  /* 0x000000ff042e7287 */ /* 0x000fe40008000000 */
[----:B------:R-:W-:Y:S04]  /*75a0*/  USEL UR5, URZ, 0x1, !UP1 ;  /* 0x00000001ff057887 */ /* 0x000fe8000c800000 */
[----:B------:R-:W-:Y:S01]  /*75b0*/  ULOP3.LUT UR55, UR55, UR5, URZ, 0x3c, !UPT ;  /* 0x0000000537377292 */ /* 0x000fe2000f8e3cff */
[----:B------:R-:W-:Y:S11]  /*75c0*/  @P0 BRA `(.L_x_116) ;  /* 0x0000000000040947 */ /* 0x000ff60003800000 */
[----:B------:R-:W-:Y:S04]  /*75d0*/  DEPBAR.LE SB0, 0x1 ;  /* 0x000080400000791a */ /* 0x000fe80000000000 */
.L_x_116:
[----:B------:R-:W-:Y:S05]  /*75e0*/  BSYNC.RECONVERGENT B0 ;  /* 0x0000000000007941 */ /* 0x000fea0003800200 */
.L_x_115:
[----:B------:R-:W-:Y:S01]  /*75f0*/  BAR.SYNC.DEFER_BLOCKING 0x1, 0x80 ;  /* 0x0042000000007b1d */ /* 0x000fe20000010000 */
[----:B------:R-:W-:Y:S01]  /*7600*/  UISETP.NE.AND UP0, UPT, UR53, -0x2, UPT ;  /* 0xfffffffe3500788c */ /* 0x000fe2000bf05270 */
[----:B------:R-:W-:Y:S08]  /*7610*/  IADD3 R22, PT, PT, R22, 0x1, RZ ;  /* 0x0000000116167810 */ /* 0x000ff00007ffe0ff */
[----:B------:R-:W-:Y:S05]  /*7620*/  BRA.U !UP0, `(.L_x_117) ;  /* 0x0000000108287547 */ /* 0x000fea000b800000 */
[----:B------:R-:W-:Y:S01]  /*7630*/  ISETP.NE.AND P0, PT, R61, RZ, PT ;  /* 0x000000ff3d00720c */ /* 0x000fe20003f05270 */
[----:B------:R-:W-:Y:S01]  /*7640*/  IMAD.U32 R2, RZ, RZ, UR52 ;  /* 0x00000034ff027e24 */ /* 0x000fe2000f8e00ff */
[----:B------:R-:W-:Y:S01]  /*7650*/  UIADD3 UR4, UPT, UPT, UR52, 0x1, URZ ;  /* 0x0000000134047890 */ /* 0x000fe2000fffe0ff */
[----:B------:R-:W-:Y:S03]  /*7660*/  IMAD.U32 R0, RZ, RZ, UR54 ;  /* 0x00000036ff007e24 */ /* 0x000fe6000f8e00ff */
[----:B------:R-:W-:Y:S04]  /*7670*/  UISETP.NE.AND UP0, UPT, UR4, 0x3, UPT ;  /* 0x000000030400788c */ /* 0x000fe8000bf05270 */
[----:B------:R-:W-:Y:S03]  /*7680*/  USEL UR52, UR4, URZ, UP0 ;  /* 0x000000ff04347287 */ /* 0x000fe60008000000 */
[----:B------:R-:W-:Y:S05]  /*7690*/  @P0 LEA R2, R2, UR44, 0x3 ;  /* 0x0000002c02020c11 */ /* 0x000fea000f8e18ff */
[----:B------:R-:W-:Y:S05]  /*76a0*/  @P0 VIADD R2, R2, 0x68 ;  /* 0x0000006802020836 */ /* 0x000fea0000000000 */
[----:B------:R-:W-:Y:S04]  /*76b0*/  @P0 PRMT R0, R0, 0x654, R2 ;  /* 0x0000065400000816 */ /* 0x000fe80000000002 */
[----:B------:R2:W-:Y:S03]  /*76c0*/  @P0 SYNCS.ARRIVE.TRANS64.RED.A1T0 RZ, [R0+URZ], RZ ;  /* 0x000000ff00ff09a7 */ /* 0x0005e600081004ff */
.L_x_117:
[----:B------:R-:W-:Y:S01]  /*76d0*/  R2UR UR6, R60 ;  /* 0x000000003c0672ca */ /* 0x000fe200000e0000 */
[----:B------:R-:W-:Y:S01]  /*76e0*/  UIADD3 UR53, UPT, UPT, UR53, 0x2, URZ ;  /* 0x0000000235357890 */ /* 0x000fe2000fffe0ff */
[----:B------:R-:W-:Y:S02]  /*76f0*/  R2UR UR5, R47 ;  /* 0x000000002f0572ca */ /* 0x000fe400000e0000 */
[----:B------:R-:W-:Y:S02]  /*7700*/  R2UR UR4, R48 ;  /* 0x00000000300472ca */ /* 0x000fe400000e0000 */
[----:B------:R-:W-:Y:S02]  /*7710*/  R2UR UR36, R58 ;  /* 0x000000003a2472ca */ /* 0x000fe400000e0000 */
[----:B------:R-:W-:Y:S02]  /*7720*/  ISETP.NE.AND P0, PT, R51, 0x2, PT ;  /* 0x000000023300780c */ /* 0x000fe40003f05270 */
[----:B------:R-:W-:Y:S02]  /*7730*/  ISETP.NE.AND P1, PT, R22, 0x4, PT ;  /* 0x000000041600780c */ /* 0x000fe40003f25270 */
[----:B------:R-:W-:Y:S01]  /*7740*/  SEL R2, RZ, 0x1, P0 ;  /* 0x00000001ff027807 */ /* 0x000fe20000000000 */
[----:B------:R-:W-:Y:S01]  /*7750*/  UISETP.NE.AND UP0, UPT, UR6, URZ, UPT ;  /* 0x000000ff0600728c */ /* 0x000fe2000bf05270 */
[----:B--2---:R-:W-:Y:S01]  /*7760*/  SEL R0, RZ, 0x1, P1 ;  /* 0x00000001ff007807 */ /* 0x004fe20000800000 */
[----:B------:R-:W-:Y:S01]  /*7770*/  UIADD3 UR27, UPT, UPT, UR37, UR5, URZ ;  /* 0x00000005251b7290 */ /* 0x000fe2000fffe0ff */
[----:B------:R-:W-:Y:S01]  /*7780*/  LOP3.LUT R52, R52, R2, RZ, 0x3c, !PT ;  /* 0x0000000234347212 */ /* 0x000fe200078e3cff */
[----:B------:R-:W-:Y:S01]  /*7790*/  UIADD3 UR26, UPT, UPT, UR38, UR4, URZ ;  /* 0x00000004261a7290 */ /* 0x000fe2000fffe0ff */
[----:B------:R-:W-:Y:S02]  /*77a0*/  LOP3.LUT R53, R53, R0, RZ, 0x3c, !PT ;  /* 0x0000000035357212 */ /* 0x000fe400078e3cff */
[----:B------:R-:W-:Y:S02]  /*77b0*/  SEL R51, R51, RZ, P0 ;  /* 0x000000ff33337207 */ /* 0x000fe40000000000 */
[----:B------:R-:W-:Y:S01]  /*77c0*/  SEL R22, R22, RZ, P1 ;  /* 0x000000ff16167207 */ /* 0x000fe20000800000 */
[----:B------:R-:W-:Y:S06]  /*77d0*/  BRA.U UP0, `(.L_x_118) ;  /* 0xffffffdd005c7547 */ /* 0x000fec000b83ffff */
[----:B------:R-:W-:-:S13]  /*77e0*/  R2UR UR4, R49 ;  /* 0x00000000310472ca */ /* 0x000fda00000e0000 */
[----:B------:R-:W-:-:S09]  /*77f0*/  UISETP.NE.AND UP0, UPT, UR4, URZ, UPT ;  /* 0x000000ff0400728c */ /* 0x000fd2000bf05270 */
[----:B------:R-:W-:Y:S05]  /*7800*/  BRA.U !UP0, `(.L_x_119) ;  /* 0x0000000108487547 */ /* 0x000fea000b800000 */
[----:B------:R-:W2:Y:S02]  /*7810*/  LDCU.64 UR4, c[0x0][0x890] ;  /* 0x00011200ff0477ac */ /* 0x000ea40008000a00 */
[----:B--2---:R-:W-:-:S04]  /*7820*/  UISETP.NE.U32.AND UP0, UPT, UR4, URZ, UPT ;  /* 0x000000ff0400728c */ /* 0x004fc8000bf05070 */
[----:B------:R-:W-:-:S09]  /*7830*/  UISETP.NE.AND.EX UP0, UPT, UR5, URZ, UPT, UP0 ;  /* 0x000000ff0500728c */ /* 0x000fd2000bf05300 */
[----:B------:R-:W-:Y:S05]  /*7840*/  BRA.U UP0, `(.L_x_120) ;  /* 0x00000001000c7547 */ /* 0x000fea000b800000 */
[----:B------:R-:W-:-:S13]  /*7850*/  FSETP.NEU.AND P0, PT, R26, RZ, PT ;  /* 0x000000ff1a00720b */ /* 0x000fda0003f0d000 */
[----:B------:R-:W-:Y:S05]  /*7860*/  @!P0 EXIT ;  /* 0x000000000000894d */ /* 0x000fea0003800000 */
[----:B------:R-:W-:Y:S05]  /*7870*/  BRA `(.L_x_119) ;  /* 0x00000000002c7947 */ /* 0x000fea0003800000 */
.L_x_120:
[----:B------:R-:W-:Y:S01]  /*7880*/  ISETP.NE.AND P0, PT, R50, RZ, PT ;  /* 0x000000ff3200720c */ /* 0x000fe20003f05270 */
[----:B------:R-:W-:-:S12]  /*7890*/  BSSY.RECONVERGENT B0, `(.L_x_119) ;  /* 0x0000009000007945 */ /* 0x000fd80003800200 */
[----:B------:R-:W-:Y:S05]  /*78a0*/  @P0 BRA `(.L_x_121) ;  /* 0x0000000000140947 */ /* 0x000fea0003800000 */
[----:B------:R-:W2:Y:S02]  /*78b0*/  LDCU.64 UR4, c[0x0][0x888] ;  /* 0x00011100ff0477ac */ /* 0x000ea40008000a00 */
[----:B--2---:R-:W-:-:S04]  /*78c0*/  ISETP.NE.U32.AND P0, PT, RZ, UR4, PT ;  /* 0x00000004ff007c0c */ /* 0x004fc8000bf05070 */
[----:B------:R-:W-:-:S13]  /*78d0*/  ISETP.NE.AND.EX P0, PT, RZ, UR5, PT, P0 ;  /* 0x00000005ff007c0c */ /* 0x000fda000bf05300 */
[----:B------:R-:W-:Y:S05]  /*78e0*/  @!P0 EXIT ;  /* 0x000000000000894d */ /* 0x000fea0003800000 */
[----:B------:R-:W-:Y:S05]  /*78f0*/  BRA `(.L_x_122) ;  /* 0x0000000000087947 */ /* 0x000fea0003800000 */
.L_x_121:
[----:B------:R-:W-:-:S13]  /*7900*/  FSETP.NEU.AND P0, PT, R26, RZ, PT ;  /* 0x000000ff1a00720b */ /* 0x000fda0003f0d000 */
[----:B------:R-:W-:Y:S05]  /*7910*/  @!P0 EXIT ;  /* 0x000000000000894d */ /* 0x000fea0003800000 */
.L_x_122:
[----:B------:R-:W-:Y:S05]  /*7920*/  BSYNC.RECONVERGENT B0 ;  /* 0x0000000000007941 */ /* 0x000fea0003800200 */
.L_x_119:
[----:B------:R-:W-:Y:S01]  /*7930*/  ULEA UR4, UR52, UR44, 0x3 ;  /* 0x0000002c34047291 */ /* 0x000fe2000f8e18ff */
[----:B------:R-:W-:-:S04]  /*7940*/  DEPBAR.LE SB0, 0x0 ;  /* 0x000080000000791a */ /* 0x000fc80000000000 */
[----:B------:R-:W-:-:S04]  /*7950*/  UIADD3 UR4, UPT, UPT, UR4, 0x68, URZ ;  /* 0x0000006804047890 */ /* 0x000fc8000fffe0ff */
[----:B------:R-:W-:-:S09]  /*7960*/  UPRMT UR4, UR54, 0x654, UR4 ;  /* 0x0000065436047896 */ /* 0x000fd20008000004 */
[----:B------:R-:W-:Y:S01]  /*7970*/  SYNCS.ARRIVE.TRANS64.RED.A1T0 RZ, [UR4], RZ ;  /* 0x000000ffffff79a7 */ /* 0x000fe20008100404 */
[----:B------:R-:W-:Y:S05]  /*7980*/  EXIT ;  /* 0x000000000000794d */ /* 0x000fea0003800000 */
.L_x_24:
[----:B---3--:R3:W4:Y:S02]  /*7990*/  SYNCS.PHASECHK.TRANS64.TRYWAIT P0, [R0+URZ+0x100], R2 ;  /* 0x00010002000075a7 */ /* 0x00872400080011ff */
[----:B----4-:R-:W-:Y:S05]  /*79a0*/  @!P0 NANOSLEEP.SYNCS 0x989680 ;  /* 0x009896800000895d */ /* 0x010fea0003900000 */
[----:B------:R-:W4:Y:S02]  /*79b0*/  @!P0 SYNCS.PHASECHK.TRANS64 P0, [R0+URZ+0x100], R2 ;  /* 0x00010002000085a7 */ /* 0x000f2400080010ff */
[----:B----4-:R-:W-:Y:S05]  /*79c0*/  @!P0 BRA `(.L_x_24) ;  /* 0xfffffffc00f08947 */ /* 0x010fea000383ffff */
[----:B------:R-:W-:Y:S05]  /*79d0*/  BRA `(.L_x_123) ;  /* 0xffffff9c00ac7947 */ /* 0x000fea000383ffff */
.L_x_27:
[----:B--2---:R-:W-:-:S07]  /*79e0*/  MOV R0, UR33 ;  /* 0x0000002100007c02 */ /* 0x004fce0008000f00 */
.L_x_124:
[----:B--2---:R2:W3:Y:S02]  /*79f0*/  SYNCS.PHASECHK.TRANS64.TRYWAIT P0, [R0+URZ+0x28], R3 ;  /* 0x00002803000075a7 */ /* 0x0044e400080011ff */
[----:B---3--:R-:W-:Y:S05]  /*7a00*/  @!P0 NANOSLEEP.SYNCS 0x989680 ;  /* 0x009896800000895d */ /* 0x008fea0003900000 */
[----:B------:R-:W3:Y:S02]  /*7a10*/  @!P0 SYNCS.PHASECHK.TRANS64 P0, [R0+URZ+0x28], R3 ;  /* 0x00002803000085a7 */ /* 0x000ee400080010ff */
[----:B---3--:R-:W-:Y:S05]  /*7a20*/  @!P0 BRA `(.L_x_124) ;  /* 0xfffffffc00f08947 */ /* 0x008fea000383ffff */
[----:B------:R-:W-:Y:S05]  /*7a30*/  BRA `(.L_x_26) ;  /* 0xffffff9c00f47947 */ /* 0x000fea000383ffff */
.L_x_34:
[----:B-1----:R-:W-:-:S07]  /*7a40*/  MOV R0, UR33 ;  /* 0x0000002100007c02 */ /* 0x002fce0008000f00 */
.L_x_125:
[----:B-1----:R1:W2:Y:S02]  /*7a50*/  SYNCS.PHASECHK.TRANS64.TRYWAIT P0, [R0+URZ+0x28], R3 ;  /* 0x00002803000075a7 */ /* 0x0022a400080011ff */
[----:B--2---:R-:W-:Y:S05]  /*7a60*/  @!P0 NANOSLEEP.SYNCS 0x989680 ;  /* 0x009896800000895d */ /* 0x004fea0003900000 */
[----:B------:R-:W2:Y:S02]  /*7a70*/  @!P0 SYNCS.PHASECHK.TRANS64 P0, [R0+URZ+0x28], R3 ;  /* 0x00002803000085a7 */ /* 0x000ea400080010ff */
[----:B--2---:R-:W-:Y:S05]  /*7a80*/  @!P0 BRA `(.L_x_125) ;  /* 0xfffffffc00f08947 */ /* 0x004fea000383ffff */
[----:B------:R-:W-:Y:S05]  /*7a90*/  BRA `(.L_x_33) ;  /* 0xffffffa000e47947 */ /* 0x000fea000383ffff */
.L_x_39:
[----:B-1----:R1:W2:Y:S02]  /*7aa0*/  SYNCS.PHASECHK.TRANS64.TRYWAIT P0, [R3+URZ+0x90], R0 ;  /* 0x00009000030075a7 */ /* 0x0022a400080011ff */
[----:B--2---:R-:W-:Y:S05]  /*7ab0*/  @!P0 NANOSLEEP.SYNCS 0x989680 ;  /* 0x009896800000895d */ /* 0x004fea0003900000 */
[----:B------:R-:W2:Y:S02]  /*7ac0*/  @!P0 SYNCS.PHASECHK.TRANS64 P0, [R3+URZ+0x90], R0 ;  /* 0x00009000030085a7 */ /* 0x000ea400080010ff */
[----:B--2---:R-:W-:Y:S05]  /*7ad0*/  @!P0 BRA `(.L_x_39) ;  /* 0xfffffffc00f08947 */ /* 0x004fea000383ffff */
[----:B------:R-:W-:Y:S05]  /*7ae0*/  BRA `(.L_x_126) ;  /* 0xffffffa400b47947 */ /* 0x000fea000383ffff */
.L_x_43:
[----:B------:R-:W-:-:S07]  /*7af0*/  MOV R0, UR4 ;  /* 0x0000000400007c02 */ /* 0x000fce0008000f00 */
.L_x_127:
[----:B-1----:R1:W2:Y:S02]  /*7b00*/  SYNCS.PHASECHK.TRANS64.TRYWAIT P0, [R0+URZ], R2 ;  /* 0x00000002000075a7 */ /* 0x0022a400080011ff */
[----:B--2---:R-:W-:Y:S05]  /*7b10*/  @!P0 NANOSLEEP.SYNCS 0x989680 ;  /* 0x009896800000895d */ /* 0x004fea0003900000 */
[----:B------:R-:W2:Y:S02]  /*7b20*/  @!P0 SYNCS.PHASECHK.TRANS64 P0, [R0+URZ], R2 ;  /* 0x00000002000085a7 */ /* 0x000ea400080010ff */
[----:B--2---:R-:W-:Y:S05]  /*7b30*/  @!P0 BRA `(.L_x_127) ;  /* 0xfffffffc00f08947 */ /* 0x004fea000383ffff */
[----:B------:R-:W-:Y:S05]  /*7b40*/  BRA `(.L_x_128) ;  /* 0xffffffac00607947 */ /* 0x000fea000383ffff */
.L_x_44:
[----:B------:R-:W-:-:S07]  /*7b50*/  MOV R0, UR5 ;  /* 0x0000000500007c02 */ /* 0x000fce0008000f00 */
.L_x_129:
[----:B-1----:R1:W2:Y:S02]  /*7b60*/  SYNCS.PHASECHK.TRANS64.TRYWAIT P0, [R0+URZ], R3 ;  /* 0x00000003000075a7 */ /* 0x0022a400080011ff */
[----:B--2---:R-:W-:Y:S05]  /*7b70*/  @!P0 NANOSLEEP.SYNCS 0x989680 ;  /* 0x009896800000895d */ /* 0x004fea0003900000 */
[----:B------:R-:W2:Y:S02]  /*7b80*/  @!P0 SYNCS.PHASECHK.TRANS64 P0, [R0+URZ], R3 ;  /* 0x00000003000085a7 */ /* 0x000ea400080010ff */
[----:B--2---:R-:W-:Y:S05]  /*7b90*/  @!P0 BRA `(.L_x_129) ;  /* 0xfffffffc00f08947 */ /* 0x004fea000383ffff */
[----:B------:R-:W-:Y:S05]  /*7ba0*/  BRA `(.L_x_130) ;  /* 0xffffffac006c7947 */ /* 0x000fea000383ffff */
.L_x_45:
[----:B------:R-:W-:-:S07]  /*7bb0*/  MOV R0, UR5 ;  /* 0x0000000500007c02 */ /* 0x000fce0008000f00 */
.L_x_131:
[----:B-1----:R1:W2:Y:S02]  /*7bc0*/  SYNCS.PHASECHK.TRANS64.TRYWAIT P0, [R0+URZ], R3 ;  /* 0x00000003000075a7 */ /* 0x0022a400080011ff */
[----:B--2---:R-:W-:Y:S05]  /*7bd0*/  @!P0 NANOSLEEP.SYNCS 0x989680 ;  /* 0x009896800000895d */ /* 0x004fea0003900000 */
[----:B------:R-:W2:Y:S02]  /*7be0*/  @!P0 SYNCS.PHASECHK.TRANS64 P0, [R0+URZ], R3 ;  /* 0x00000003000085a7 */ /* 0x000ea400080010ff */
[----:B--2---:R-:W-:Y:S05]  /*7bf0*/  @!P0 BRA `(.L_x_131) ;  /* 0xfffffffc00f08947 */ /* 0x004fea000383ffff */
[----:B------:R-:W-:Y:S05]  /*7c00*/  BRA `(.L_x_132) ;  /* 0xffffffac00787947 */ /* 0x000fea000383ffff */
.L_x_46:
[----:B------:R-:W-:-:S07]  /*7c10*/  MOV R0, UR5 ;  /* 0x0000000500007c02 */ /* 0x000fce0008000f00 */
.L_x_133:
[----:B-1----:R1:W2:Y:S02]  /*7c20*/  SYNCS.PHASECHK.TRANS64.TRYWAIT P0, [R0+URZ], R3 ;  /* 0x00000003000075a7 */ /* 0x0022a400080011ff */
[----:B--2---:R-:W-:Y:S05]  /*7c30*/  @!P0 NANOSLEEP.SYNCS 0x989680 ;  /* 0x009896800000895d */ /* 0x004fea0003900000 */
[----:B------:R-:W2:Y:S02]  /*7c40*/  @!P0 SYNCS.PHASECHK.TRANS64 P0, [R0+URZ], R3 ;  /* 0x00000003000085a7 */ /* 0x000ea400080010ff */
[----:B--2---:R-:W-:Y:S05]  /*7c50*/  @!P0 BRA `(.L_x_133) ;  /* 0xfffffffc00f08947 */ /* 0x004fea000383ffff */
[----:B------:R-:W-:Y:S05]  /*7c60*/  BRA `(.L_x_134) ;  /* 0xffffffac00847947 */ /* 0x000fea000383ffff */
.L_x_49:
[----:B--2---:R2:W3:Y:S02]  /*7c70*/  SYNCS.PHASECHK.TRANS64.TRYWAIT P0, [R2+URZ+0xf0], R4 ;  /* 0x0000f004020075a7 */ /* 0x0044e400080011ff */
[----:B---3--:R-:W-:Y:S05]  /*7c80*/  @!P0 NANOSLEEP.SYNCS 0x989680 ;  /* 0x009896800000895d */ /* 0x008fea0003900000 */
[----:B------:R-:W3:Y:S02]  /*7c90*/  @!P0 SYNCS.PHASECHK.TRANS64 P0, [R2+URZ+0xf0], R4 ;  /* 0x0000f004020085a7 */ /* 0x000ee400080010ff */
[----:B---3--:R-:W-:Y:S05]  /*7ca0*/  @!P0 BRA `(.L_x_49) ;  /* 0xfffffffc00f08947 */ /* 0x008fea000383ffff */
[----:B------:R-:W-:Y:S05]  /*7cb0*/  BRA `(.L_x_135) ;  /* 0xffffffac00e07947 */ /* 0x000fea000383ffff */
.L_x_50:
[----:B------:R-:W-:-:S07]  /*7cc0*/  MOV R2, UR4 ;  /* 0x0000000400027c02 */ /* 0x000fce0008000f00 */
.L_x_136:
[----:B--2---:R2:W3:Y:S02]  /*7cd0*/  SYNCS.PHASECHK.TRANS64.TRYWAIT P0, [R2+URZ+0xa0], R5 ;  /* 0x0000a005020075a7 */ /* 0x0044e400080011ff */
[----:B---3--:R-:W-:Y:S05]  /*7ce0*/  @!P0 NANOSLEEP.SYNCS 0x989680 ;  /* 0x009896800000895d */ /* 0x008fea0003900000 */
[----:B------:R-:W3:Y:S02]  /*7cf0*/  @!P0 SYNCS.PHASECHK.TRANS64 P0, [R2+URZ+0xa0], R5 ;  /* 0x0000a005020085a7 */ /* 0x000ee400080010ff */
[----:B---3--:R-:W-:Y:S05]  /*7d00*/  @!P0 BRA `(.L_x_136) ;  /* 0xfffffffc00f08947 */ /* 0x008fea000383ffff */
[----:B------:R-:W-:Y:S05]  /*7d10*/  BRA `(.L_x_137) ;  /* 0xffffffac00f07947 */ /* 0x000fea000383ffff */
.L_x_51:
[----:B--2---:R2:W3:Y:S02]  /*7d20*/  SYNCS.PHASECHK.TRANS64.TRYWAIT P1, [R2+URZ+0x90], R4 ;  /* 0x00009004020075a7 */ /* 0x0044e400080211ff */
[----:B---3--:R-:W-:Y:S05]  /*7d30*/  @!P1 NANOSLEEP.SYNCS 0x989680 ;  /* 0x009896800000995d */ /* 0x008fea0003900000 */
[----:B------:R-:W3:Y:S02]  /*7d40*/  @!P1 SYNCS.PHASECHK.TRANS64 P1, [R2+URZ+0x90], R4 ;  /* 0x00009004020095a7 */ /* 0x000ee400080210ff */
[----:B---3--:R-:W-:Y:S05]  /*7d50*/  @!P1 BRA `(.L_x_51) ;  /* 0xfffffffc00f09947 */ /* 0x008fea000383ffff */
[----:B------:R-:W-:Y:S05]  /*7d60*/  BRA `(.L_x_138) ;  /* 0xffffffb000207947 */ /* 0x000fea000383ffff */
.L_x_54:
[----:B------:R-:W-:-:S07]  /*7d70*/  MOV R0, UR4 ;  /* 0x0000000400007c02 */ /* 0x000fce0008000f00 */
.L_x_139:
[----:B--2---:R2:W3:Y:S02]  /*7d80*/  SYNCS.PHASECHK.TRANS64.TRYWAIT P0, [R0+URZ+0xa0], R2 ;  /* 0x0000a002000075a7 */ /* 0x0044e400080011ff */
[----:B---3--:R-:W-:Y:S05]  /*7d90*/  @!P0 NANOSLEEP.SYNCS 0x989680 ;  /* 0x009896800000895d */ /* 0x008fea0003900000 */
[----:B------:R-:W3:Y:S02]  /*7da0*/  @!P0 SYNCS.PHASECHK.TRANS64 P0, [R0+URZ+0xa0], R2 ;  /* 0x0000a002000085a7 */ /* 0x000ee400080010ff */
[----:B---3--:R-:W-:Y:S05]  /*7db0*/  @!P0 BRA `(.L_x_139) ;  /* 0xfffffffc00f08947 */ /* 0x008fea000383ffff */
[----:B------:R-:W-:Y:S05]  /*7dc0*/  BRA `(.L_x_53) ;  /* 0xffffffb000747947 */ /* 0x000fea000383ffff */
.L_x_61:
[----:B-1----:R1:W2:Y:S02]  /*7dd0*/  SYNCS.PHASECHK.TRANS64.TRYWAIT P1, [R0+URZ+0x90], R2 ;  /* 0x00009002000075a7 */ /* 0x0022a400080211ff */
[----:B--2---:R-:W-:Y:S05]  /*7de0*/  @!P1 NANOSLEEP.SYNCS 0x989680 ;  /* 0x009896800000995d */ /* 0x004fea0003900000 */
[----:B------:R-:W2:Y:S02]  /*7df0*/  @!P1 SYNCS.PHASECHK.TRANS64 P1, [R0+URZ+0x90], R2 ;  /* 0x00009002000095a7 */ /* 0x000ea400080210ff */
[----:B--2---:R-:W-:Y:S05]  /*7e00*/  @!P1 BRA `(.L_x_61) ;  /* 0xfffffffc00f09947 */ /* 0x004fea000383ffff */
[----:B------:R-:W-:Y:S05]  /*7e10*/  BRA `(.L_x_140) ;  /* 0xffffffb800087947 */ /* 0x000fea000383ffff */
.L_x_62:
[----:B------:R-:W-:-:S07]  /*7e20*/  MOV R2, UR46 ;  /* 0x0000002e00027c02 */ /* 0x000fce0008000f00 */
.L_x_141:
[----:B-1----:R1:W2:Y:S02]  /*7e30*/  SYNCS.PHASECHK.TRANS64.TRYWAIT P0, [R2+URZ+0xd0], R0 ;  /* 0x0000d000020075a7 */ /* 0x0022a400080011ff */
[----:B--2---:R-:W-:Y:S05]  /*7e40*/  @!P0 NANOSLEEP.SYNCS 0x989680 ;  /* 0x009896800000895d */ /* 0x004fea0003900000 */
[----:B------:R-:W2:Y:S02]  /*7e50*/  @!P0 SYNCS.PHASECHK.TRANS64 P0, [R2+URZ+0xd0], R0 ;  /* 0x0000d000020085a7 */ /* 0x000ea400080010ff */
[----:B--2---:R-:W-:Y:S05]  /*7e60*/  @!P0 BRA `(.L_x_141) ;  /* 0xfffffffc00f08947 */ /* 0x004fea000383ffff */
[----:B------:R-:W-:Y:S05]  /*7e70*/  BRA `(.L_x_142) ;  /* 0xffffffb800587947 */ /* 0x000fea000383ffff */
.L_x_65:
[----:B------:R-:W-:Y:S07]  /*7e80*/  MOV R0, UR7 ;  /* 0x0000000700007c02 */ /* 0x000fee0008000f00 */
.L_x_143:
[----:B-1----:R1:W2:Y:S02]  /*7e90*/  SYNCS.PHASECHK.TRANS64.TRYWAIT P0, [R0+URZ], R2 ;  /* 0x00000002000075a7 */ /* 0x0022a400080011ff */
[----:B--2---:R-:W-:Y:S05]  /*7ea0*/  @!P0 NANOSLEEP.SYNCS 0x989680 ;  /* 0x009896800000895d */ /* 0x004fea0003900000 */
[----:B------:R-:W2:Y:S02]  /*7eb0*/  @!P0 SYNCS.PHASECHK.TRANS64 P0, [R0+URZ], R2 ;  /* 0x00000002000085a7 */ /* 0x000ea400080010ff */
[----:B--2---:R-:W-:Y:S05]  /*7ec0*/  @!P0 BRA `(.L_x_143) ;  /* 0xfffffffc00f08947 */ /* 0x004fea000383ffff */
[----:B------:R-:W-:Y:S05]  /*7ed0*/  BRA `(.L_x_64) ;  /* 0xffffffb800747947 */ /* 0x000fea000383ffff */
.L_x_68:
[----:B------:R-:W-:-:S07]  /*7ee0*/  MOV R0, UR4 ;  /* 0x0000000400007c02 */ /* 0x000fce0008000f00 */
.L_x_144:
[----:B--2---:R2:W4:Y:S02]  /*7ef0*/  SYNCS.PHASECHK.TRANS64.TRYWAIT P0, [R0+URZ], R2 ;  /* 0x00000002000075a7 */ /* 0x00452400080011ff */
[----:B----4-:R-:W-:Y:S05]  /*7f00*/  @!P0 NANOSLEEP.SYNCS 0x989680 ;  /* 0x009896800000895d */ /* 0x010fea0003900000 */
[----:B------:R-:W4:Y:S02]  /*7f10*/  @!P0 SYNCS.PHASECHK.TRANS64 P0, [R0+URZ], R2 ;  /* 0x00000002000085a7 */ /* 0x000f2400080010ff */
[----:B----4-:R-:W-:Y:S05]  /*7f20*/  @!P0 BRA `(.L_x_144) ;  /* 0xfffffffc00f08947 */ /* 0x010fea000383ffff */
[----:B------:R-:W-:Y:S05]  /*7f30*/  BRA `(.L_x_145) ;  /* 0xffffffbc00a07947 */ /* 0x000fea000383ffff */
.L_x_69:
[----:B------:R-:W-:-:S07]  /*7f40*/  MOV R0, UR5 ;  /* 0x0000000500007c02 */ /* 0x000fce0008000f00 */
.L_x_146:
[----:B-1----:R1:W2:Y:S02]  /*7f50*/  SYNCS.PHASECHK.TRANS64.TRYWAIT P0, [R0+URZ], R3 ;  /* 0x00000003000075a7 */ /* 0x0022a400080011ff */
[----:B--2---:R-:W-:Y:S05]  /*7f60*/  @!P0 NANOSLEEP.SYNCS 0x989680 ;  /* 0x009896800000895d */ /* 0x004fea0003900000 */
[----:B------:R-:W2:Y:S02]  /*7f70*/  @!P0 SYNCS.PHASECHK.TRANS64 P0, [R0+URZ], R3 ;  /* 0x00000003000085a7 */ /* 0x000ea400080010ff */
[----:B--2---:R-:W-:Y:S05]  /*7f80*/  @!P0 BRA `(.L_x_146) ;  /* 0xfffffffc00f08947 */ /* 0x004fea000383ffff */
[----:B------:R-:W-:Y:S05]  /*7f90*/  BRA `(.L_x_147) ;  /* 0xffffffbc00ac7947 */ /* 0x000fea000383ffff */
.L_x_70:
[----:B------:R-:W-:-:S07]  /*7fa0*/  MOV R0, UR5 ;  /* 0x0000000500007c02 */ /* 0x000fce0008000f00 */
.L_x_148:
[----:B-1----:R1:W2:Y:S02]  /*7fb0*/  SYNCS.PHASECHK.TRANS64.TRYWAIT P0, [R0+URZ], R3 ;  /* 0x00000003000075a7 */ /* 0x0022a400080011ff */
[----:B--2---:R-:W-:Y:S05]  /*7fc0*/  @!P0 NANOSLEEP.SYNCS 0x989680 ;  /* 0x009896800000895d */ /* 0x004fea0003900000 */
[----:B------:R-:W2:Y:S02]  /*7fd0*/  @!P0 SYNCS.PHASECHK.TRANS64 P0, [R0+URZ], R3 ;  /* 0x00000003000085a7 */ /* 0x000ea400080010ff */
[----:B--2---:R-:W-:Y:S05]  /*7fe0*/  @!P0 BRA `(.L_x_148) ;  /* 0xfffffffc00f08947 */ /* 0x004fea000383ffff */
[----:B------:R-:W-:Y:S05]  /*7ff0*/  BRA `(.L_x_149) ;  /* 0xffffffbc00b87947 */ /* 0x000fea000383ffff */
.L_x_71:
[----:B-1----:R-:W-:-:S07]  /*8000*/  MOV R0, UR4 ;  /* 0x0000000400007c02 */ /* 0x002fce0008000f00 */
.L_x_150:
[----:B-1----:R1:W2:Y:S02]  /*8010*/  SYNCS.PHASECHK.TRANS64.TRYWAIT P0, [R0+URZ], R2 ;  /* 0x00000002000075a7 */ /* 0x0022a400080011ff */
[----:B--2---:R-:W-:Y:S05]  /*8020*/  @!P0 NANOSLEEP.SYNCS 0x989680 ;  /* 0x009896800000895d */ /* 0x004fea0003900000 */
[----:B------:R-:W2:Y:S02]  /*8030*/  @!P0 SYNCS.PHASECHK.TRANS64 P0, [R0+URZ], R2 ;  /* 0x00000002000085a7 */ /* 0x000ea400080010ff */
[----:B--2---:R-:W-:Y:S05]  /*8040*/  @!P0 BRA `(.L_x_150) ;  /* 0xfffffffc00f08947 */ /* 0x004fea000383ffff */
[----:B------:R-:W-:Y:S05]  /*8050*/  BRA `(.L_x_151) ;  /* 0xffffffbc00c47947 */ /* 0x000fea000383ffff */
.L_x_76:
[----:B--2---:R2:W3:Y:S02]  /*8060*/  SYNCS.PHASECHK.TRANS64.TRYWAIT P0, [R8+URZ+0x90], R0 ;  /* 0x00009000080075a7 */ /* 0x0044e400080011ff */
[----:B---3--:R-:W-:Y:S05]  /*8070*/  @!P0 NANOSLEEP.SYNCS 0x989680 ;  /* 0x009896800000895d */ /* 0x008fea0003900000 */
[----:B------:R-:W3:Y:S02]  /*8080*/  @!P0 SYNCS.PHASECHK.TRANS64 P0, [R8+URZ+0x90], R0 ;  /* 0x00009000080085a7 */ /* 0x000ee400080010ff */
[----:B---3--:R-:W-:Y:S05]  /*8090*/  @!P0 BRA `(.L_x_76) ;  /* 0xfffffffc00f08947 */ /* 0x008fea000383ffff */
[----:B------:R-:W-:Y:S05]  /*80a0*/  BRA `(.L_x_152) ;  /* 0xffffffc000e87947 */ /* 0x000fea000383ffff */
.L_x_79:
[----:B--2---:R-:W-:Y:S07]  /*80b0*/  MOV R0, UR24 ;  /* 0x0000001800007c02 */ /* 0x004fee0008000f00 */
.L_x_153:
[----:B--2---:R2:W3:Y:S02]  /*80c0*/  SYNCS.PHASECHK.TRANS64.TRYWAIT P1, [R0+URZ+0x88], R2 ;  /* 0x00008802000075a7 */ /* 0x0044e400080211ff */
[----:B---3--:R-:W-:Y:S05]  /*80d0*/  @!P1 NANOSLEEP.SYNCS 0x989680 ;  /* 0x009896800000995d */ /* 0x008fea0003900000 */
[----:B------:R-:W3:Y:S02]  /*80e0*/  @!P1 SYNCS.PHASECHK.TRANS64 P1, [R0+URZ+0x88], R2 ;  /* 0x00008802000095a7 */ /* 0x000ee400080210ff */
[----:B---3--:R-:W-:Y:S05]  /*80f0*/  @!P1 BRA `(.L_x_153) ;  /* 0xfffffffc00f09947 */ /* 0x008fea000383ffff */
[----:B------:R-:W-:Y:S05]  /*8100*/  BRA `(.L_x_78) ;  /* 0xffffffc800607947 */ /* 0x000fea000383ffff */
.L_x_82:
[----:B------:R-:W-:Y:S07]  /*8110*/  MOV R0, UR4 ;  /* 0x0000000400007c02 */ /* 0x000fee0008000f00 */
.L_x_154:
[----:B--2---:R2:W3:Y:S02]  /*8120*/  SYNCS.PHASECHK.TRANS64.TRYWAIT P0, [R0+URZ+0x68], R2 ;  /* 0x00006802000075a7 */ /* 0x0044e400080011ff */
[----:B---3--:R-:W-:Y:S05]  /*8130*/  @!P0 NANOSLEEP.SYNCS 0x989680 ;  /* 0x009896800000895d */ /* 0x008fea0003900000 */
[----:B------:R-:W3:Y:S02]  /*8140*/  @!P0 SYNCS.PHASECHK.TRANS64 P0, [R0+URZ+0x68], R2 ;  /* 0x00006802000085a7 */ /* 0x000ee400080010ff */
[----:B---3--:R-:W-:Y:S05]  /*8150*/  @!P0 BRA `(.L_x_154) ;  /* 0xfffffffc00f08947 */ /* 0x008fea000383ffff */
[----:B------:R-:W-:Y:S05]  /*8160*/  BRA `(.L_x_155) ;  /* 0xffffffc800bc7947 */ /* 0x000fea000383ffff */
.L_x_83:
[----:B------:R-:W-:Y:S07]  /*8170*/  MOV R2, UR5 ;  /* 0x0000000500027c02 */ /* 0x000fee0008000f00 */
.L_x_156:
[----:B--2---:R2:W3:Y:S02]  /*8180*/  SYNCS.PHASECHK.TRANS64.TRYWAIT P0, [R2+URZ+0x68], R0 ;  /* 0x00006800020075a7 */ /* 0x0044e400080011ff */
[----:B---3--:R-:W-:Y:S05]  /*8190*/  @!P0 NANOSLEEP.SYNCS 0x989680 ;  /* 0x009896800000895d */ /* 0x008fea0003900000 */
[----:B------:R-:W3:Y:S02]  /*81a0*/  @!P0 SYNCS.PHASECHK.TRANS64 P0, [R2+URZ+0x68], R0 ;  /* 0x00006800020085a7 */ /* 0x000ee400080010ff */
[----:B---3--:R-:W-:Y:S05]  /*81b0*/  @!P0 BRA `(.L_x_156) ;  /* 0xfffffffc00f08947 */ /* 0x008fea000383ffff */
[----:B------:R-:W-:Y:S05]  /*81c0*/  BRA `(.L_x_157) ;  /* 0xffffffcc00247947 */ /* 0x000fea000383ffff */
.L_x_85:
[----:B------:R-:W-:-:S07]  /*81d0*/  MOV R0, UR4 ;  /* 0x0000000400007c02 */ /* 0x000fce0008000f00 */
.L_x_158:
[----:B---3--:R3:W4:Y:S02]  /*81e0*/  SYNCS.PHASECHK.TRANS64.TRYWAIT P0, [R0+URZ], R2 ;  /* 0x00000002000075a7 */ /* 0x00872400080011ff */
[----:B----4-:R-:W-:Y:S05]  /*81f0*/  @!P0 NANOSLEEP.SYNCS 0x989680 ;  /* 0x009896800000895d */ /* 0x010fea0003900000 */
[----:B------:R-:W4:Y:S02]  /*8200*/  @!P0 SYNCS.PHASECHK.TRANS64 P0, [R0+URZ], R2 ;  /* 0x00000002000085a7 */ /* 0x000f2400080010ff */
[----:B----4-:R-:W-:Y:S05]  /*8210*/  @!P0 BRA `(.L_x_158) ;  /* 0xfffffffc00f08947 */ /* 0x010fea000383ffff */
[----:B------:R-:W-:Y:S05]  /*8220*/  BRA `(.L_x_159) ;  /* 0xffffffcc00b87947 */ /* 0x000fea000383ffff */
.L_x_86:
[----:B------:R-:W-:-:S07]  /*8230*/  MOV R0, UR5 ;  /* 0x0000000500007c02 */ /* 0x000fce0008000f00 */
.L_x_160:
[----:B--2---:R2:W3:Y:S02]  /*8240*/  SYNCS.PHASECHK.TRANS64.TRYWAIT P0, [R0+URZ], R2 ;  /* 0x00000002000075a7 */ /* 0x0044e400080011ff */
[----:B---3--:R-:W-:Y:S05]  /*8250*/  @!P0 NANOSLEEP.SYNCS 0x989680 ;  /* 0x009896800000895d */ /* 0x008fea0003900000 */
[----:B------:R-:W3:Y:S02]  /*8260*/  @!P0 SYNCS.PHASECHK.TRANS64 P0, [R0+URZ], R2 ;  /* 0x00000002000085a7 */ /* 0x000ee400080010ff */
[----:B---3--:R-:W-:Y:S05]  /*8270*/  @!P0 BRA `(.L_x_160) ;  /* 0xfffffffc00f08947 */ /* 0x008fea000383ffff */
[----:B------:R-:W-:Y:S05]  /*8280*/  BRA `(.L_x_161) ;  /* 0xffffffcc00c47947 */ /* 0x000fea000383ffff */
.L_x_88:
[----:B-1----:R1:W2:Y:S02]  /*8290*/  SYNCS.PHASECHK.TRANS64.TRYWAIT P0, [R0+URZ+0x90], R2 ;  /* 0x00009002000075a7 */ /* 0x0022a400080011ff */
[----:B--2---:R-:W-:Y:S05]  /*82a0*/  @!P0 NANOSLEEP.SYNCS 0x989680 ;  /* 0x009896800000895d */ /* 0x004fea0003900000 */
[----:B------:R-:W2:Y:S02]  /*82b0*/  @!P0 SYNCS.PHASECHK.TRANS64 P0, [R0+URZ+0x90], R2 ;  /* 0x00009002000085a7 */ /* 0x000ea400080010ff */
[----:B--2---:R-:W-:Y:S05]  /*82c0*/  @!P0 BRA `(.L_x_88) ;  /* 0xfffffffc00f08947 */ /* 0x004fea000383ffff */
[----:B------:R-:W-:Y:S05]  /*82d0*/  BRA `(.L_x_162) ;  /* 0xffffffd000b07947 */ /* 0x000fea000383ffff */
.L_x_98:
[----:B-1----:R1:W3:Y:S02]  /*82e0*/  SYNCS.PHASECHK.TRANS64.TRYWAIT P1, [R2+URZ+0x50], R4 ;  /* 0x00005004020075a7 */ /* 0x0022e400080211ff */
[----:B---3--:R-:W-:Y:S05]  /*82f0*/  @!P1 NANOSLEEP.SYNCS 0x989680 ;  /* 0x009896800000995d */ /* 0x008fea0003900000 */
[----:B------:R-:W3:Y:S02]  /*8300*/  @!P1 SYNCS.PHASECHK.TRANS64 P1, [R2+URZ+0x50], R4 ;  /* 0x00005004020095a7 */ /* 0x000ee400080210ff */
[----:B---3--:R-:W-:Y:S05]  /*8310*/  @!P1 BRA `(.L_x_98) ;  /* 0xfffffffc00f09947 */ /* 0x008fea000383ffff */
[----:B------:R-:W-:Y:S05]  /*8320*/  BRA `(.L_x_97) ;  /* 0xffffffe000207947 */ /* 0x000fea000383ffff */
.L_x_100:
[----:B-1----:R1:W2:Y:S02]  /*8330*/  SYNCS.PHASECHK.TRANS64.TRYWAIT P0, [R27+URZ+0xb0], R3 ;  /* 0x0000b0031b0075a7 */ /* 0x0022a400080011ff */
[----:B--2---:R-:W-:Y:S05]  /*8340*/  @!P0 NANOSLEEP.SYNCS 0x989680 ;  /* 0x009896800000895d */ /* 0x004fea0003900000 */
[----:B------:R-:W2:Y:S02]  /*8350*/  @!P0 SYNCS.PHASECHK.TRANS64 P0, [R27+URZ+0xb0], R3 ;  /* 0x0000b0031b0085a7 */ /* 0x000ea400080010ff */
[----:B--2---:R-:W-:Y:S05]  /*8360*/  @!P0 BRA `(.L_x_100) ;  /* 0xfffffffc00f08947 */ /* 0x004fea000383ffff */
[----:B------:R-:W-:Y:S05]  /*8370*/  BRA `(.L_x_99) ;  /* 0xffffffe000707947 */ /* 0x000fea000383ffff */
.L_x_111:
[----:B-1----:R1:W2:Y:S02]  /*8380*/  SYNCS.PHASECHK.TRANS64.TRYWAIT P0, [R2+URZ+0x50], R63 ;  /* 0x0000503f020075a7 */ /* 0x0022a400080011ff */
[----:B--2---:R-:W-:Y:S05]  /*8390*/  @!P0 NANOSLEEP.SYNCS 0x989680 ;  /* 0x009896800000895d */ /* 0x004fea0003900000 */
[----:B------:R-:W2:Y:S02]  /*83a0*/  @!P0 SYNCS.PHASECHK.TRANS64 P0, [R2+URZ+0x50], R63 ;  /* 0x0000503f020085a7 */ /* 0x000ea400080010ff */
[----:B--2---:R-:W-:Y:S05]  /*83b0*/  @!P0 BRA `(.L_x_111) ;  /* 0xfffffffc00f08947 */ /* 0x004fea000383ffff */
[----:B------:R-:W-:Y:S05]  /*83c0*/  BRA `(.L_x_110) ;  /* 0xffffffe800847947 */ /* 0x000fea000383ffff */
        .weak           $__internal_0_$__cuda_sm10x_tcgen05_guardrail_trap_col_being_dealloced_not_returned_by_alloc
        .type           $__internal_0_$__cuda_sm10x_tcgen05_guardrail_trap_col_being_dealloced_not_returned_by_alloc,@function
        .size           $__internal_0_$__cuda_sm10x_tcgen05_guardrail_trap_col_being_dealloced_not_returned_by_alloc,($__internal_1_$__cuda_sm10x_tcgen05_guardrail_trap_phase_invalid_during_alloc - $__internal_0_$__cuda_sm10x_tcgen05_guardrail_trap_col_being_dealloced_not_returned_by_alloc)
$__internal_0_$__cuda_sm10x_tcgen05_guardrail_trap_col_being_dealloced_not_returned_by_alloc:
[----:B------:R-:W-:Y:S05]  /*83d0*/  BPT.TRAP 0x1 ;  /* 0x000000040000795c */ /* 0x000fea0000300000 */
[----:B------:R-:W-:-:S04]  /*83e0*/  HFMA2 R3, -RZ, RZ, 0, 0 ;  /* 0x00000000ff037431 */ /* 0x000fc800000001ff */
[----:B------:R-:W-:Y:S05]  /*83f0*/  RET.REL.NODEC R2 `(_ZN7cutlass13device_kernelINS_4gemm6kernel13GemmUniversalIN4cute5tupleIJiiiiEEENS1_10collective13CollectiveMmaINS1_35MainloopSm100TmaUmmaWarpSpecializedILi5ELi2ELi4ENS5_IJNS4_1CILi2EEENSA_ILi1EEESC_EEEEENS5_IJNSA_ILi64EEESF_NSA_ILi128EEEEEENS_6half_tENS5_IJlSC_lEEESI_SJ_NS4_8TiledMMAINS4_8MMA_AtomIJNS4_20SM100_MMA_F16BF16_SSISI_SI_fLi64ELi64ELNS4_4UMMA5MajorE0ELSO_0ELNSN_7ScaleInE0ELSP_0EEEEEENS4_6LayoutINS5_IJSC_SC_SC_EEENS5_IJNSA_ILi0EEESU_SU_EEEEENS5_IJNS4_10UnderscoreESX_SX_EEEEENS4_13SM90_TMA_LOADENS4_14ComposedLayoutINS4_7SwizzleILi3ELi4ELi3EEENS4_18smem_ptr_flag_bitsILi16EEENSS_INS5_IJNSA_ILi8EEESF_EEENS5_IJSF_SC_EEEEEEEvNS4_8identityENS4_23SM90_TMA_LOAD_MULTICASTES1A_vS1B_EENS_8epilogue10collective18CollectiveEpilogueINS1E_23Sm100TmaWarpSpecializedILi3ELi2ELi16ELb1ELb0EEEJSH_NS5_IJNSS_ISF_SC_EENSS_INSA_ILi32EEESC_EEEEESI_SJ_SI_SJ_NS1E_6fusion15FusionCallbacksIS1I_NS1N_17LinearCombinationISI_fSI_fLNS_15FloatRoundStyleE2EEESH_S1M_JEEENS4_5SM1004TMEM4LOAD26SM100_TMEM_LOAD_16dp256b4xES10_NS11_INS12_ILi2ELi4ELi3EEES15_NSS_INS5_IJS16_S1K_EEENS5_IJS1K_SC_EEEEEEENS4_17SM75_U32x4_LDSM_NENS4_14SM90_TMA_STOREES21_NS4_17SM90_U32x4_STSM_NENS4_39AutoVectorizingCopyWithAssumedAlignmentILi128EEEEEEvvEEEEvNT_6ParamsE) ;  /* 0xffffff7c02007950 */ /* 0x000fea0003c3ffff */
        .weak           $__internal_1_$__cuda_sm10x_tcgen05_guardrail_trap_phase_invalid_during_alloc
        .type           $__internal_1_$__cuda_sm10x_tcgen05_guardrail_trap_phase_invalid_during_alloc,@function
        .size           $__internal_1_$__cuda_sm10x_tcgen05_guardrail_trap_phase_invalid_during_alloc,($__internal_2_$__cuda_sm10x_tcgen05_guardrail_trap_unallocated_columns_being_dealloced - $__internal_1_$__cuda_sm10x_tcgen05_guardrail_trap_phase_invalid_during_alloc)
$__internal_1_$__cuda_sm10x_tcgen05_guardrail_trap_phase_invalid_during_alloc:
[----:B------:R-:W-:Y:S05]  /*8400*/  BPT.TRAP 0x1 ;  /* 0x000000040000795c */ /* 0x000fea0000300000 */
[----:B------:R-:W-:-:S04]  /*8410*/  MOV R5, 0x0 ;  /* 0x0000000000057802 */ /* 0x000fc80000000f00 */
[----:B------:R-:W-:Y:S05]  /*8420*/  RET.REL.NODEC R4 `(_ZN7cutlass13device_kernelINS_4gemm6kernel13GemmUniversalIN4cute5tupleIJiiiiEEENS1_10collective13CollectiveMmaINS1_35MainloopSm100TmaUmmaWarpSpecializedILi5ELi2ELi4ENS5_IJNS4_1CILi2EEENSA_ILi1EEESC_EEEEENS5_IJNSA_ILi64EEESF_NSA_ILi128EEEEEENS_6half_tENS5_IJlSC_lEEESI_SJ_NS4_8TiledMMAINS4_8MMA_AtomIJNS4_20SM100_MMA_F16BF16_SSISI_SI_fLi64ELi64ELNS4_4UMMA5MajorE0ELSO_0ELNSN_7ScaleInE0ELSP_0EEEEEENS4_6LayoutINS5_IJSC_SC_SC_EEENS5_IJNSA_ILi0EEESU_SU_EEEEENS5_IJNS4_10UnderscoreESX_SX_EEEEENS4_13SM90_TMA_LOADENS4_14ComposedLayoutINS4_7SwizzleILi3ELi4ELi3EEENS4_18smem_ptr_flag_bitsILi16EEENSS_INS5_IJNSA_ILi8EEESF_EEENS5_IJSF_SC_EEEEEEEvNS4_8identityENS4_23SM90_TMA_LOAD_MULTICASTES1A_vS1B_EENS_8epilogue10collective18CollectiveEpilogueINS1E_23Sm100TmaWarpSpecializedILi3ELi2ELi16ELb1ELb0EEEJSH_NS5_IJNSS_ISF_SC_EENSS_INSA_ILi32EEESC_EEEEESI_SJ_SI_SJ_NS1E_6fusion15FusionCallbacksIS1I_NS1N_17LinearCombinationISI_fSI_fLNS_15FloatRoundStyleE2EEESH_S1M_JEEENS4_5SM1004TMEM4LOAD26SM100_TMEM_LOAD_16dp256b4xES10_NS11_INS12_ILi2ELi4ELi3EEES15_NSS_INS5_IJS16_S1K_EEENS5_IJS1K_SC_EEEEEEENS4_17SM75_U32x4_LDSM_NENS4_14SM90_TMA_STOREES21_NS4_17SM90_U32x4_STSM_NENS4_39AutoVectorizingCopyWithAssumedAlignmentILi128EEEEEEvvEEEEvNT_6ParamsE) ;  /* 0xffffff7804f47950 */ /* 0x000fea0003c3ffff */
        .weak           $__internal_2_$__cuda_sm10x_tcgen05_guardrail_trap_unallocated_columns_being_dealloced
        .type           $__internal_2_$__cuda_sm10x_tcgen05_guardrail_trap_unallocated_columns_being_dealloced,@function
        .size           $__internal_2_$__cuda_sm10x_tcgen05_guardrail_trap_unallocated_columns_being_dealloced,(.L_x_164 - $__internal_2_$__cuda_sm10x_tcgen05_guardrail_trap_unallocated_columns_being_dealloced)
$__internal_2_$__cuda_sm10x_tcgen05_guardrail_trap_unallocated_columns_being_dealloced:
[----:B------:R-:W-:Y:S05]  /*8430*/  BPT.TRAP 0x1 ;  /* 0x000000040000795c */ /* 0x000fea0000300000 */
[----:B------:R-:W-:-:S04]  /*8440*/  HFMA2 R3, -RZ, RZ, 0, 0 ;  /* 0x00000000ff037431 */ /* 0x000fc800000001ff */
[----:B------:R-:W-:Y:S05]  /*8450*/  RET.REL.NODEC R2 `(_ZN7cutlass13device_kernelINS_4gemm6kernel13GemmUniversalIN4cute5tupleIJiiiiEEENS1_10collective13CollectiveMmaINS1_35MainloopSm100TmaUmmaWarpSpecializedILi5ELi2ELi4ENS5_IJNS4_1CILi2EEENSA_ILi1EEESC_EEEEENS5_IJNSA_ILi64EEESF_NSA_ILi128EEEEEENS_6half_tENS5_IJlSC_lEEESI_SJ_NS4_8TiledMMAINS4_8MMA_AtomIJNS4_20SM100_MMA_F16BF16_SSISI_SI_fLi64ELi64ELNS4_4UMMA5MajorE0ELSO_0ELNSN_7ScaleInE0ELSP_0EEEEEENS4_6LayoutINS5_IJSC_SC_SC_EEENS5_IJNSA_ILi0EEESU_SU_EEEEENS5_IJNS4_10UnderscoreESX_SX_EEEEENS4_13SM90_TMA_LOADENS4_14ComposedLayoutINS4_7SwizzleILi3ELi4ELi3EEENS4_18smem_ptr_flag_bitsILi16EEENSS_INS5_IJNSA_ILi8EEESF_EEENS5_IJSF_SC_EEEEEEEvNS4_8identityENS4_23SM90_TMA_LOAD_MULTICASTES1A_vS1B_EENS_8epilogue10collective18CollectiveEpilogueINS1E_23Sm100TmaWarpSpecializedILi3ELi2ELi16ELb1ELb0EEEJSH_NS5_IJNSS_ISF_SC_EENSS_INSA_ILi32EEESC_EEEEESI_SJ_SI_SJ_NS1E_6fusion15FusionCallbacksIS1I_NS1N_17LinearCombinationISI_fSI_fLNS_15FloatRoundStyleE2EEESH_S1M_JEEENS4_5SM1004TMEM4LOAD26SM100_TMEM_LOAD_16dp256b4xES10_NS11_INS12_ILi2ELi4ELi3EEES15_NSS_INS5_IJS16_S1K_EEENS5_IJS1K_SC_EEEEEEENS4_17SM75_U32x4_LDSM_NENS4_14SM90_TMA_STOREES21_NS4_17SM90_U32x4_STSM_NENS4_39AutoVectorizingCopyWithAssumedAlignmentILi128EEEEEEvvEEEEvNT_6ParamsE) ;  /* 0xffffff7802e87950 */ /* 0x000fea0003c3ffff */
.L_x_163:
[----:B------:R-:W-:-:S00]  /*8460*/  BRA `(.L_x_163) ;  /* 0xfffffffc00fc7947 */ /* 0x000fc0000383ffff */
[----:B------:R-:W-:-:S00]  /*8470*/  NOP ;  /* 0x0000000000007918 */ /* 0x000fc00000000000 */
        /* <DEDUP_REMOVED lines=8> */
.L_x_164:


//--------------------- .nv.global.init           --------------------------
	.section	.nv.global.init,"aw",@progbits
.nv.global.init:
	.type		$str$27,@object
	.size		$str$27,($str$28 - $str$27)
$str$27:
        /*0000*/ 	.byte	0x28, 0x61, 0x64, 0x64, 0x72, 0x65, 0x73, 0x73, 0x20, 0x26, 0x20, 0x6d, 0x61, 0x73, 0x6b, 0x29
        /*0010*/ 	.byte	0x20, 0x3d, 0x3d, 0x20, 0x30, 0x00
	.type		$str$28,@object
	.size		$str$28,($str$26 - $str$28)
$str$28:
        /*0016*/ 	.byte	0x2f, 0x74, 0x6d, 0x70, 0x2f, 0x63, 0x75, 0x74, 0x6c, 0x61, 0x73, 0x73, 0x5f, 0x73, 0x77, 0x65
        /*0026*/ 	.byte	0x65, 0x70, 0x5f, 0x73, 0x72, 0x63, 0x2f, 0x69, 0x6e, 0x63, 0x6c, 0x75, 0x64, 0x65, 0x2f, 0x63
        /*0036*/ 	.byte	0x75, 0x74, 0x65, 0x2f, 0x70, 0x6f, 0x69, 0x6e, 0x74, 0x65, 0x72, 0x5f, 0x66, 0x6c, 0x61, 0x67
        /*0046*/ 	.byte	0x67, 0x65, 0x64, 0x2e, 0x68, 0x70, 0x70, 0x00
	.type		$str$26,@object
	.size		$str$26,($str$25 - $str$26)
$str$26:
        /*004e*/ 	.byte	0x2f, 0x74, 0x6d, 0x70, 0x2f, 0x63, 0x75, 0x74, 0x6c, 0x61, 0x73, 0x73, 0x5f, 0x73, 0x77, 0x65
        /*005e*/ 	.byte	0x65, 0x70, 0x5f, 0x73, 0x72, 0x63, 0x2f, 0x69, 0x6e, 0x63, 0x6c, 0x75, 0x64, 0x65, 0x2f, 0x63
        /*006e*/ 	.byte	0x75, 0x74, 0x65, 0x2f, 0x61, 0x74, 0x6f, 0x6d, 0x2f, 0x63, 0x6f, 0x70, 0x79, 0x5f, 0x74, 0x72
        /*007e*/ 	.byte	0x61, 0x69, 0x74, 0x73, 0x5f, 0x73, 0x6d, 0x31, 0x30, 0x30, 0x2e, 0x68, 0x70, 0x70, 0x00
	.type		$str$25,@object
	.size		$str$25,(__unnamed_1 - $str$25)
$str$25:
        /*008d*/ 	.byte	0x28, 0x28, 0x75, 0x69, 0x6e, 0x74, 0x33, 0x32, 0x5f, 0x74, 0x28, 0x74, 0x68, 0x72, 0x65, 0x61
        /*009d*/ 	.byte	0x64, 0x49, 0x64, 0x78, 0x2e, 0x78, 0x29, 0x20, 0x2f, 0x20, 0x33, 0x32, 0x29, 0x20, 0x25, 0x20
        /*00ad*/ 	.byte	0x34, 0x29, 0x20, 0x3d, 0x3d, 0x20, 0x28, 0x28, 0x28, 0x74, 0x6d, 0x65, 0x6d, 0x5f, 0x61, 0x64
        /*00bd*/ 	.byte	0x64, 0x72, 0x20, 0x3e, 0x3e, 0x20, 0x31, 0x36, 0x29, 0x20, 0x2f, 0x20, 0x33, 0x32, 0x29, 0x20
        /*00cd*/ 	.byte	0x25, 0x20, 0x34, 0x29, 0x00
	.type		__unnamed_1,@object
	.size		__unnamed_1,(__unnamed_2 - __unnamed_1)
__unnamed_1:
        /*00d2*/ 	.byte	0x61, 0x75, 0x74, 0x6f, 0x20, 0x63, 0x75, 0x74, 0x65, 0x3a, 0x3a, 0x61, 0x73, 0x5f, 0x70, 0x6f
        /* <DEDUP_REMOVED lines=24> */
        /*0262*/ 	.byte	0x3e, 0x3e, 0x3e, 0x5d, 0x00
	.type		__unnamed_2,@object
	.size		__unnamed_2,(.L_2 - __unnamed_2)
__unnamed_2:
        /* <DEDUP_REMOVED lines=46> */
.L_2:


//--------------------- .nv.shared._ZN7cutlass13device_kernelINS_4gemm6kernel13GemmUniversalIN4cute5tupleIJiiiiEEENS1_10collective13CollectiveMmaINS1_35MainloopSm100TmaUmmaWarpSpecializedILi5ELi2ELi4ENS5_IJNS4_1CILi2EEENSA_ILi1EEESC_EEEEENS5_IJNSA_ILi64EEESF_NSA_ILi128EEEEEENS_6half_tENS5_IJlSC_lEEESI_SJ_NS4_8TiledMMAINS4_8MMA_AtomIJNS4_20SM100_MMA_F16BF16_SSISI_SI_fLi64ELi64ELNS4_4UMMA5MajorE0ELSO_0ELNSN_7ScaleInE0ELSP_0EEEEEENS4_6LayoutINS5_IJSC_SC_SC_EEENS5_IJNSA_ILi0EEESU_SU_EEEEENS5_IJNS4_10UnderscoreESX_SX_EEEEENS4_13SM90_TMA_LOADENS4_14ComposedLayoutINS4_7SwizzleILi3ELi4ELi3EEENS4_18smem_ptr_flag_bitsILi16EEENSS_INS5_IJNSA_ILi8EEESF_EEENS5_IJSF_SC_EEEEEEEvNS4_8identityENS4_23SM90_TMA_LOAD_MULTICASTES1A_vS1B_EENS_8epilogue10collective18CollectiveEpilogueINS1E_23Sm100TmaWarpSpecializedILi3ELi2ELi16ELb1ELb0EEEJSH_NS5_IJNSS_ISF_SC_EENSS_INSA_ILi32EEESC_EEEEESI_SJ_SI_SJ_NS1E_6fusion15FusionCallbacksIS1I_NS1N_17LinearCombinationISI_fSI_fLNS_15FloatRoundStyleE2EEESH_S1M_JEEENS4_5SM1004TMEM4LOAD26SM100_TMEM_LOAD_16dp256b4xES10_NS11_INS12_ILi2ELi4ELi3EEES15_NSS_INS5_IJS16_S1K_EEENS5_IJS1K_SC_EEEEEEENS4_17SM75_U32x4_LDSM_NENS4_14SM90_TMA_STOREES21_NS4_17SM90_U32x4_STSM_NENS4_39AutoVectorizingCopyWithAssumedAlignmentILi128EEEEEEvvEEEEvNT_6ParamsE --------------------------
	.section	.nv.shared._ZN7cutlass13device_kernelINS_4gemm6kernel13GemmUniversalIN4cute5tupleIJiiiiEEENS1_10collective13CollectiveMmaINS1_35MainloopSm100TmaUmmaWarpSpecializedILi5ELi2ELi4ENS5_IJNS4_1CILi2EEENSA_ILi1EEESC_EEEEENS5_IJNSA_ILi64EEESF_NSA_ILi128EEEEEENS_6half_tENS5_IJlSC_lEEESI_SJ_NS4_8TiledMMAINS4_8MMA_AtomIJNS4_20SM100_MMA_F16BF16_SSISI_SI_fLi64ELi64ELNS4_4UMMA5MajorE0ELSO_0ELNSN_7ScaleInE0ELSP_0EEEEEENS4_6LayoutINS5_IJSC_SC_SC_EEENS5_IJNSA_ILi0EEESU_SU_EEEEENS5_IJNS4_10UnderscoreESX_SX_EEEEENS4_13SM90_TMA_LOADENS4_14ComposedLayoutINS4_7SwizzleILi3ELi4ELi3EEENS4_18smem_ptr_flag_bitsILi16EEENSS_INS5_IJNSA_ILi8EEESF_EEENS5_IJSF_SC_EEEEEEEvNS4_8identityENS4_23SM90_TMA_LOAD_MULTICASTES1A_vS1B_EENS_8epilogue10collective18CollectiveEpilogueINS1E_23Sm100TmaWarpSpecializedILi3ELi2ELi16ELb1ELb0EEEJSH_NS5_IJNSS_ISF_SC_EENSS_INSA_ILi32EEESC_EEEEESI_SJ_SI_SJ_NS1E_6fusion15FusionCallbacksIS1I_NS1N_17LinearCombinationISI_fSI_fLNS_15FloatRoundStyleE2EEESH_S1M_JEEENS4_5SM1004TMEM4LOAD26SM100_TMEM_LOAD_16dp256b4xES10_NS11_INS12_ILi2ELi4ELi3EEES15_NSS_INS5_IJS16_S1K_EEENS5_IJS1K_SC_EEEEEEENS4_17SM75_U32x4_LDSM_NENS4_14SM90_TMA_STOREES21_NS4_17SM90_U32x4_STSM_NENS4_39AutoVectorizingCopyWithAssumedAlignmentILi128EEEEEEvvEEEEvNT_6ParamsE,"aw",@nobits
	.sectionflags	@""
	.align	16
	.zero		1024


//--------------------- .nv.shared.reserved.0     --------------------------
	.section	.nv.shared.reserved.0,"aw",@nobits
	.weak		__nv_reservedSMEM_offset_0_alias
	.size		__nv_reservedSMEM_offset_0_alias, 0, 64
	.other		__nv_reservedSMEM_offset_0_alias,@"STO_CUDA_RESERVED_SHARED STV_DEFAULT"
__nv_reservedSMEM_offset_0_alias:
	.zero		0
.nv.shared.reserved.0:
	.zero		64
	.weak		__nv_reservedSMEM_tcgen05_partition
	.type		__nv_reservedSMEM_tcgen05_partition,@object
	.size		__nv_reservedSMEM_tcgen05_partition,(.L_0 - __nv_reservedSMEM_tcgen05_partition)
__nv_reservedSMEM_tcgen05_partition:
	.zero		32
.L_0:


//--------------------- .nv.global                --------------------------
	.section	.nv.global,"aw",@nobits
.nv.global:
	.type		_ZN39_INTERNAL_230429dd_4_k_cu_44d26f1c_75054cute1_E,@object
	.size		_ZN39_INTERNAL_230429dd_4_k_cu_44d26f1c_75054cute1_E,(_ZN39_INTERNAL_230429dd_4_k_cu_44d26f1c_75054cuda3std3__45__cpo6cbeginE - _ZN39_INTERNAL_230429dd_4_k_cu_44d26f1c_75054cute1_E)
_ZN39_INTERNAL_230429dd_4_k_cu_44d26f1c_75054cute1_E:
	.zero		1
	.type		_ZN39_INTERNAL_230429dd_4_k_cu_44d26f1c_75054cuda3std3__45__cpo6cbeginE,@object
	.size		_ZN39_INTERNAL_230429dd_4_k_cu_44d26f1c_75054cuda3std3__45__cpo6cbeginE,(_ZN39_INTERNAL_230429dd_4_k_cu_44d26f1c_75054cuda3std3__48in_placeE - _ZN39_INTERNAL_230429dd_4_k_cu_44d26f1c_75054cuda3std3__45__cpo6cbeginE)
_ZN39_INTERNAL_230429dd_4_k_cu_44d26f1c_75054cuda3std3__45__cpo6cbeginE:
	.zero		1
	.type		_ZN39_INTERNAL_230429dd_4_k_cu_44d26f1c_75054cuda3std3__48in_placeE,@object
	.size		_ZN39_INTERNAL_230429dd_4_k_cu_44d26f1c_75054cuda3std3__48in_placeE,(_ZN39_INTERNAL_230429dd_4_k_cu_44d26f1c_75054cuda3std6ranges3__45__cpo9iter_moveE - _ZN39_INTERNAL_230429dd_4_k_cu_44d26f1c_75054cuda3std3__48in_placeE)
_ZN39_INTERNAL_230429dd_4_k_cu_44d26f1c_75054cuda3std3__48in_placeE:
	.zero		1
	.type		_ZN39_INTERNAL_230429dd_4_k_cu_44d26f1c_75054cuda3std6ranges3__45__cpo9iter_moveE,@object
	.size		_ZN39_INTERNAL_230429dd_4_k_cu_44d26f1c_75054cuda3std6ranges3__45__cpo9iter_moveE,(_ZN39_INTERNAL_230429dd_4_k_cu_44d26f1c_75054cuda3std3__45__cpo5beginE - _ZN39_INTERNAL_230429dd_4_k_cu_44d26f1c_75054cuda3std6ranges3__45__cpo9iter_moveE)
_ZN39_INTERNAL_230429dd_4_k_cu_44d26f1c_75054cuda3std6ranges3__45__cpo9iter_moveE:
	.zero		1
	.type		_ZN39_INTERNAL_230429dd_4_k_cu_44d26f1c_75054cuda3std3__45__cpo5beginE,@object
	.size		_ZN39_INTERNAL_230429dd_4_k_cu_44d26f1c_75054cuda3std3__45__cpo5beginE,(_ZN39_INTERNAL_230429dd_4_k_cu_44d26f1c_75054cuda3std3__441_GLOBAL__N__230429dd_4_k_cu_44d26f1c_75056ignoreE - _ZN39_INTERNAL_230429dd_4_k_cu_44d26f1c_75054cuda3std3__45__cpo5beginE)
_ZN39_INTERNAL_230429dd_4_k_cu_44d26f1c_75054cuda3std3__45__cpo5beginE:
	.zero		1
	.type		_ZN39_INTERNAL_230429dd_4_k_cu_44d26f1c_75054cuda3std3__441_GLOBAL__N__230429dd_4_k_cu_44d26f1c_75056ignoreE,@object
	.size		_ZN39_INTERNAL_230429dd_4_k_cu_44d26f1c_75054cuda3std3__441_GLOBAL__N__230429dd_4_k_cu_44d26f1c_75056ignoreE,(_ZN39_INTERNAL_230429dd_4_k_cu_44d26f1c_75054cute7productE - _ZN39_INTERNAL_230429dd_4_k_cu_44d26f1c_75054cuda3std3__441_GLOBAL__N__230429dd_4_k_cu_44d26f1c_75056ignoreE)
_ZN39_INTERNAL_230429dd_4_k_cu_44d26f1c_75054cuda3std3__441_GLOBAL__N__230429dd_4_k_cu_44d26f1c_75056ignoreE:
	.zero		1
	.type		_ZN39_INTERNAL_230429dd_4_k_cu_44d26f1c_75054cute7productE,@object
	.size		_ZN39_INTERNAL_230429dd_4_k_cu_44d26f1c_75054cute7productE,(_ZN39_INTERNAL_230429dd_4_k_cu_44d26f1c_75054cuda3std3__45__cpo3endE - _ZN39_INTERNAL_230429dd_4_k_cu_44d26f1c_75054cute7productE)
_ZN39_INTERNAL_230429dd_4_k_cu_44d26f1c_75054cute7productE:
	.zero		1
	.type		_ZN39_INTERNAL_230429dd_4_k_cu_44d26f1c_75054cuda3std3__45__cpo3endE,@object
	.size		_ZN39_INTERNAL_230429dd_4_k_cu_44d26f1c_75054cuda3std3__45__cpo3endE,(_ZN39_INTERNAL_230429dd_4_k_cu_44d26f1c_75054cuda3std3__419piecewise_constructE - _ZN39_INTERNAL_230429dd_4_k_cu_44d26f1c_75054cuda3std3__45__cpo3endE)
_ZN39_INTERNAL_230429dd_4_k_cu_44d26f1c_75054cuda3std3__45__cpo3endE:
	.zero		1
	.type		_ZN39_INTERNAL_230429dd_4_k_cu_44d26f1c_75054cuda3std3__419piecewise_constructE,@object
	.size		_ZN39_INTERNAL_230429dd_4_k_cu_44d26f1c_75054cuda3std3__419piecewise_constructE,(_ZN39_INTERNAL_230429dd_4_k_cu_44d26f1c_75054cuda3std3__45__cpo4cendE - _ZN39_INTERNAL_230429dd_4_k_cu_44d26f1c_75054cuda3std3__419piecewise_constructE)
_ZN39_INTERNAL_230429dd_4_k_cu_44d26f1c_75054cuda3std3__419piecewise_constructE:
	.zero		1
	.type		_ZN39_INTERNAL_230429dd_4_k_cu_44d26f1c_75054cuda3std3__45__cpo4cendE,@object
	.size		_ZN39_INTERNAL_230429dd_4_k_cu_44d26f1c_75054cuda3std3__45__cpo4cendE,(_ZN39_INTERNAL_230429dd_4_k_cu_44d26f1c_75054cuda3std6ranges3__45__cpo4swapE - _ZN39_INTERNAL_230429dd_4_k_cu_44d26f1c_75054cuda3std3__45__cpo4cendE)
_ZN39_INTERNAL_230429dd_4_k_cu_44d26f1c_75054cuda3std3__45__cpo4cendE:
	.zero		1
	.type		_ZN39_INTERNAL_230429dd_4_k_cu_44d26f1c_75054cuda3std6ranges3__45__cpo4swapE,@object
	.size		_ZN39_INTERNAL_230429dd_4_k_cu_44d26f1c_75054cuda3std6ranges3__45__cpo4swapE,(.L_10 - _ZN39_INTERNAL_230429dd_4_k_cu_44d26f1c_75054cuda3std6ranges3__45__cpo4swapE)
_ZN39_INTERNAL_230429dd_4_k_cu_44d26f1c_75054cuda3std6ranges3__45__cpo4swapE:
	.zero		1
.L_10:


//--------------------- .nv.constant0._ZN7cutlass13device_kernelINS_4gemm6kernel13GemmUniversalIN4cute5tupleIJiiiiEEENS1_10collective13CollectiveMmaINS1_35MainloopSm100TmaUmmaWarpSpecializedILi5ELi2ELi4ENS5_IJNS4_1CILi2EEENSA_ILi1EEESC_EEEEENS5_IJNSA_ILi64EEESF_NSA_ILi128EEEEEENS_6half_tENS5_IJlSC_lEEESI_SJ_NS4_8TiledMMAINS4_8MMA_AtomIJNS4_20SM100_MMA_F16BF16_SSISI_SI_fLi64ELi64ELNS4_4UMMA5MajorE0ELSO_0ELNSN_7ScaleInE0ELSP_0EEEEEENS4_6LayoutINS5_IJSC_SC_SC_EEENS5_IJNSA_ILi0EEESU_SU_EEEEENS5_IJNS4_10UnderscoreESX_SX_EEEEENS4_13SM90_TMA_LOADENS4_14ComposedLayoutINS4_7SwizzleILi3ELi4ELi3EEENS4_18smem_ptr_flag_bitsILi16EEENSS_INS5_IJNSA_ILi8EEESF_EEENS5_IJSF_SC_EEEEEEEvNS4_8identityENS4_23SM90_TMA_LOAD_MULTICASTES1A_vS1B_EENS_8epilogue10collective18CollectiveEpilogueINS1E_23Sm100TmaWarpSpecializedILi3ELi2ELi16ELb1ELb0EEEJSH_NS5_IJNSS_ISF_SC_EENSS_INSA_ILi32EEESC_EEEEESI_SJ_SI_SJ_NS1E_6fusion15FusionCallbacksIS1I_NS1N_17LinearCombinationISI_fSI_fLNS_15FloatRoundStyleE2EEESH_S1M_JEEENS4_5SM1004TMEM4LOAD26SM100_TMEM_LOAD_16dp256b4xES10_NS11_INS12_ILi2ELi4ELi3EEES15_NSS_INS5_IJS16_S1K_EEENS5_IJS1K_SC_EEEEEEENS4_17SM75_U32x4_LDSM_NENS4_14SM90_TMA_STOREES21_NS4_17SM90_U32x4_STSM_NENS4_39AutoVectorizingCopyWithAssumedAlignmentILi128EEEEEEvvEEEEvNT_6ParamsE --------------------------
	.section	.nv.constant0._ZN7cutlass13device_kernelINS_4gemm6kernel13GemmUniversalIN4cute5tupleIJiiiiEEENS1_10collective13CollectiveMmaINS1_35MainloopSm100TmaUmmaWarpSpecializedILi5ELi2ELi4ENS5_IJNS4_1CILi2EEENSA_ILi1EEESC_EEEEENS5_IJNSA_ILi64EEESF_NSA_ILi128EEEEEENS_6half_tENS5_IJlSC_lEEESI_SJ_NS4_8TiledMMAINS4_8MMA_AtomIJNS4_20SM100_MMA_F16BF16_SSISI_SI_fLi64ELi64ELNS4_4UMMA5MajorE0ELSO_0ELNSN_7ScaleInE0ELSP_0EEEEEENS4_6LayoutINS5_IJSC_SC_SC_EEENS5_IJNSA_ILi0EEESU_SU_EEEEENS5_IJNS4_10UnderscoreESX_SX_EEEEENS4_13SM90_TMA_LOADENS4_14ComposedLayoutINS4_7SwizzleILi3ELi4ELi3EEENS4_18smem_ptr_flag_bitsILi16EEENSS_INS5_IJNSA_ILi8EEESF_EEENS5_IJSF_SC_EEEEEEEvNS4_8identityENS4_23SM90_TMA_LOAD_MULTICASTES1A_vS1B_EENS_8epilogue10collective18CollectiveEpilogueINS1E_23Sm100TmaWarpSpecializedILi3ELi2ELi16ELb1ELb0EEEJSH_NS5_IJNSS_ISF_SC_EENSS_INSA_ILi32EEESC_EEEEESI_SJ_SI_SJ_NS1E_6fusion15FusionCallbacksIS1I_NS1N_17LinearCombinationISI_fSI_fLNS_15FloatRoundStyleE2EEESH_S1M_JEEENS4_5SM1004TMEM4LOAD26SM100_TMEM_LOAD_16dp256b4xES10_NS11_INS12_ILi2ELi4ELi3EEES15_NSS_INS5_IJS16_S1K_EEENS5_IJS1K_SC_EEEEEEENS4_17SM75_U32x4_LDSM_NENS4_14SM90_TMA_STOREES21_NS4_17SM90_U32x4_STSM_NENS4_39AutoVectorizingCopyWithAssumedAlignmentILi128EEEEEEvvEEEEvNT_6ParamsE,"a",@progbits
	.sectionflags	@""
	.align	4
.nv.constant0._ZN7cutlass13device_kernelINS_4gemm6kernel13GemmUniversalIN4cute5tupleIJiiiiEEENS1_10collective13CollectiveMmaINS1_35MainloopSm100TmaUmmaWarpSpecializedILi5ELi2ELi4ENS5_IJNS4_1CILi2EEENSA_ILi1EEESC_EEEEENS5_IJNSA_ILi64EEESF_NSA_ILi128EEEEEENS_6half_tENS5_IJlSC_lEEESI_SJ_NS4_8TiledMMAINS4_8MMA_AtomIJNS4_20SM100_MMA_F16BF16_SSISI_SI_fLi64ELi64ELNS4_4UMMA5MajorE0ELSO_0ELNSN_7ScaleInE0ELSP_0EEEEEENS4_6LayoutINS5_IJSC_SC_SC_EEENS5_IJNSA_ILi0EEESU_SU_EEEEENS5_IJNS4_10UnderscoreESX_SX_EEEEENS4_13SM90_TMA_LOADENS4_14ComposedLayoutINS4_7SwizzleILi3ELi4ELi3EEENS4_18smem_ptr_flag_bitsILi16EEENSS_INS5_IJNSA_ILi8EEESF_EEENS5_IJSF_SC_EEEEEEEvNS4_8identityENS4_23SM90_TMA_LOAD_MULTICASTES1A_vS1B_EENS_8epilogue10collective18CollectiveEpilogueINS1E_23Sm100TmaWarpSpecializedILi3ELi2ELi16ELb1ELb0EEEJSH_NS5_IJNSS_ISF_SC_EENSS_INSA_ILi32EEESC_EEEEESI_SJ_SI_SJ_NS1E_6fusion15FusionCallbacksIS1I_NS1N_17LinearCombinationISI_fSI_fLNS_15FloatRoundStyleE2EEESH_S1M_JEEENS4_5SM1004TMEM4LOAD26SM100_TMEM_LOAD_16dp256b4xES10_NS11_INS12_ILi2ELi4ELi3EEES15_NSS_INS5_IJS16_S1K_EEENS5_IJS1K_SC_EEEEEEENS4_17SM75_U32x4_LDSM_NENS4_14SM90_TMA_STOREES21_NS4_17SM90_U32x4_STSM_NENS4_39AutoVectorizingCopyWithAssumedAlignmentILi128EEEEEEvvEEEEvNT_6ParamsE:
	.zero		2944


//--------------------- SYMBOLS --------------------------

	.type		.nv.reservedSmem.offset0,@object
	.size		.nv.reservedSmem.offset0,0x4
	.type		.nv.reservedSmem.cap,@object
	.size		.nv.reservedSmem.cap,0x4
	.type		__assertfail,@function
